//
// Generated by NVIDIA NVVM Compiler
//
// Compiler Build ID: CL-36424714
// Cuda compilation tools, release 13.0, V13.0.88
// Based on NVVM 20.0.0
//

.version 9.0
.target sm_100
.address_size 64

	// .globl	_Z10reluKernelPdi
// _ZZ13softmaxKernelPdiE6buffer has been demoted
// _ZZ14backwardKernelPdS_S_S_S_S_S_S_iiiE8d_output has been demoted
// _ZZ14backwardKernelPdS_S_S_S_S_S_S_iiiE8d_hidden has been demoted

.visible .entry _Z10reluKernelPdi(
	.param .u64 .ptr .align 1 _Z10reluKernelPdi_param_0,
	.param .u32 _Z10reluKernelPdi_param_1
)
{
	.reg .pred 	%p<2>;
	.reg .b32 	%r<6>;
	.reg .b64 	%rd<5>;
	.reg .b64 	%fd<3>;

	ld.param.u64 	%rd1, [_Z10reluKernelPdi_param_0];
	ld.param.u32 	%r2, [_Z10reluKernelPdi_param_1];
	mov.u32 	%r3, %ctaid.x;
	mov.u32 	%r4, %ntid.x;
	mov.u32 	%r5, %tid.x;
	mad.lo.s32 	%r1, %r3, %r4, %r5;
	setp.ge.s32 	%p1, %r1, %r2;
	@%p1 bra 	$L__BB0_2;
	cvta.to.global.u64 	%rd2, %rd1;
	mul.wide.s32 	%rd3, %r1, 8;
	add.s64 	%rd4, %rd2, %rd3;
	ld.global.f64 	%fd1, [%rd4];
	max.f64 	%fd2, %fd1, 0d0000000000000000;
	st.global.f64 	[%rd4], %fd2;
$L__BB0_2:
	ret;

}
	// .globl	_Z13softmaxKernelPdi
.visible .entry _Z13softmaxKernelPdi(
	.param .u64 .ptr .align 1 _Z13softmaxKernelPdi_param_0,
	.param .u32 _Z13softmaxKernelPdi_param_1
)
{
	.reg .pred 	%p<16>;
	.reg .b32 	%r<49>;
	.reg .b32 	%f<3>;
	.reg .b64 	%rd<9>;
	.reg .b64 	%fd<53>;
	// demoted variable
	.shared .align 8 .b8 _ZZ13softmaxKernelPdiE6buffer[2048];
	ld.param.u64 	%rd3, [_Z13softmaxKernelPdi_param_0];
	ld.param.u32 	%r21, [_Z13softmaxKernelPdi_param_1];
	cvta.to.global.u64 	%rd1, %rd3;
	mov.u32 	%r1, %tid.x;
	mov.u32 	%r22, %ctaid.x;
	mov.u32 	%r2, %ntid.x;
	mad.lo.s32 	%r48, %r22, %r2, %r1;
	setp.ge.s32 	%p1, %r48, %r21;
	mov.f64 	%fd49, 0dFFF0000000000000;
	@%p1 bra 	$L__BB1_3;
	mov.u32 	%r23, %nctaid.x;
	mul.lo.s32 	%r4, %r23, %r2;
	mov.f64 	%fd49, 0dFFF0000000000000;
	mov.u32 	%r44, %r48;
$L__BB1_2:
	mul.wide.s32 	%rd4, %r44, 8;
	add.s64 	%rd5, %rd1, %rd4;
	ld.global.f64 	%fd16, [%rd5];
	max.f64 	%fd49, %fd49, %fd16;
	add.s32 	%r44, %r44, %r4;
	setp.lt.s32 	%p2, %r44, %r21;
	@%p2 bra 	$L__BB1_2;
$L__BB1_3:
	shl.b32 	%r24, %r1, 3;
	mov.u32 	%r25, _ZZ13softmaxKernelPdiE6buffer;
	add.s32 	%r7, %r25, %r24;
	st.shared.f64 	[%r7], %fd49;
	bar.sync 	0;
	setp.lt.u32 	%p3, %r2, 2;
	@%p3 bra 	$L__BB1_8;
	mov.u32 	%r45, %r2;
$L__BB1_5:
	shr.u32 	%r9, %r45, 1;
	setp.ge.u32 	%p4, %r1, %r9;
	@%p4 bra 	$L__BB1_7;
	ld.shared.f64 	%fd17, [%r7];
	shl.b32 	%r26, %r9, 3;
	add.s32 	%r27, %r7, %r26;
	ld.shared.f64 	%fd18, [%r27];
	max.f64 	%fd19, %fd17, %fd18;
	st.shared.f64 	[%r7], %fd19;
$L__BB1_7:
	bar.sync 	0;
	setp.gt.u32 	%p5, %r45, 3;
	mov.u32 	%r45, %r9;
	@%p5 bra 	$L__BB1_5;
$L__BB1_8:
	setp.ge.s32 	%p6, %r48, %r21;
	ld.shared.f64 	%fd4, [_ZZ13softmaxKernelPdiE6buffer];
	bar.sync 	0;
	mov.f64 	%fd52, 0d0000000000000000;
	@%p6 bra 	$L__BB1_14;
	mov.u32 	%r28, %nctaid.x;
	mul.lo.s32 	%r10, %r28, %r2;
	mov.f64 	%fd52, 0d0000000000000000;
	mov.u32 	%r46, %r48;
$L__BB1_10:
	mul.wide.s32 	%rd6, %r46, 8;
	add.s64 	%rd2, %rd1, %rd6;
	ld.global.f64 	%fd22, [%rd2];
	sub.f64 	%fd6, %fd22, %fd4;
	fma.rn.f64 	%fd23, %fd6, 0d3FF71547652B82FE, 0d4338000000000000;
	{
	.reg .b32 %temp; 
	mov.b64 	{%r12, %temp}, %fd23;
	}
	mov.f64 	%fd24, 0dC338000000000000;
	add.rn.f64 	%fd25, %fd23, %fd24;
	fma.rn.f64 	%fd26, %fd25, 0dBFE62E42FEFA39EF, %fd6;
	fma.rn.f64 	%fd27, %fd25, 0dBC7ABC9E3B39803F, %fd26;
	fma.rn.f64 	%fd28, %fd27, 0d3E5ADE1569CE2BDF, 0d3E928AF3FCA213EA;
	fma.rn.f64 	%fd29, %fd28, %fd27, 0d3EC71DEE62401315;
	fma.rn.f64 	%fd30, %fd29, %fd27, 0d3EFA01997C89EB71;
	fma.rn.f64 	%fd31, %fd30, %fd27, 0d3F2A01A014761F65;
	fma.rn.f64 	%fd32, %fd31, %fd27, 0d3F56C16C1852B7AF;
	fma.rn.f64 	%fd33, %fd32, %fd27, 0d3F81111111122322;
	fma.rn.f64 	%fd34, %fd33, %fd27, 0d3FA55555555502A1;
	fma.rn.f64 	%fd35, %fd34, %fd27, 0d3FC5555555555511;
	fma.rn.f64 	%fd36, %fd35, %fd27, 0d3FE000000000000B;
	fma.rn.f64 	%fd37, %fd36, %fd27, 0d3FF0000000000000;
	fma.rn.f64 	%fd38, %fd37, %fd27, 0d3FF0000000000000;
	{
	.reg .b32 %temp; 
	mov.b64 	{%r13, %temp}, %fd38;
	}
	{
	.reg .b32 %temp; 
	mov.b64 	{%temp, %r14}, %fd38;
	}
	shl.b32 	%r29, %r12, 20;
	add.s32 	%r30, %r29, %r14;
	mov.b64 	%fd51, {%r13, %r30};
	{
	.reg .b32 %temp; 
	mov.b64 	{%temp, %r31}, %fd6;
	}
	mov.b32 	%f2, %r31;
	abs.f32 	%f1, %f2;
	setp.lt.f32 	%p7, %f1, 0f4086232B;
	@%p7 bra 	$L__BB1_13;
	setp.lt.f64 	%p8, %fd6, 0d0000000000000000;
	add.f64 	%fd39, %fd6, 0d7FF0000000000000;
	selp.f64 	%fd51, 0d0000000000000000, %fd39, %p8;
	setp.geu.f32 	%p9, %f1, 0f40874800;
	@%p9 bra 	$L__BB1_13;
	shr.u32 	%r32, %r12, 31;
	add.s32 	%r33, %r12, %r32;
	shr.s32 	%r34, %r33, 1;
	shl.b32 	%r35, %r34, 20;
	add.s32 	%r36, %r14, %r35;
	mov.b64 	%fd40, {%r13, %r36};
	sub.s32 	%r37, %r12, %r34;
	shl.b32 	%r38, %r37, 20;
	add.s32 	%r39, %r38, 1072693248;
	mov.b32 	%r40, 0;
	mov.b64 	%fd41, {%r40, %r39};
	mul.f64 	%fd51, %fd41, %fd40;
$L__BB1_13:
	st.global.f64 	[%rd2], %fd51;
	add.f64 	%fd52, %fd52, %fd51;
	add.s32 	%r46, %r46, %r10;
	setp.lt.s32 	%p10, %r46, %r21;
	@%p10 bra 	$L__BB1_10;
$L__BB1_14:
	setp.lt.u32 	%p11, %r2, 2;
	st.shared.f64 	[%r7], %fd52;
	bar.sync 	0;
	@%p11 bra 	$L__BB1_19;
	mov.u32 	%r47, %r2;
$L__BB1_16:
	shr.u32 	%r17, %r47, 1;
	setp.ge.u32 	%p12, %r1, %r17;
	@%p12 bra 	$L__BB1_18;
	shl.b32 	%r41, %r17, 3;
	add.s32 	%r42, %r7, %r41;
	ld.shared.f64 	%fd42, [%r42];
	ld.shared.f64 	%fd43, [%r7];
	add.f64 	%fd44, %fd42, %fd43;
	st.shared.f64 	[%r7], %fd44;
$L__BB1_18:
	bar.sync 	0;
	setp.gt.u32 	%p13, %r47, 3;
	mov.u32 	%r47, %r17;
	@%p13 bra 	$L__BB1_16;
$L__BB1_19:
	setp.ge.s32 	%p14, %r48, %r21;
	@%p14 bra 	$L__BB1_22;
	ld.shared.f64 	%fd45, [_ZZ13softmaxKernelPdiE6buffer];
	mov.u32 	%r43, %nctaid.x;
	mul.lo.s32 	%r18, %r43, %r2;
	add.f64 	%fd13, %fd45, 0d3DDB7CDFE0000000;
$L__BB1_21:
	mul.wide.s32 	%rd7, %r48, 8;
	add.s64 	%rd8, %rd1, %rd7;
	ld.global.f64 	%fd46, [%rd8];
	div.rn.f64 	%fd47, %fd46, %fd13;
	st.global.f64 	[%rd8], %fd47;
	add.s32 	%r48, %r48, %r18;
	setp.lt.s32 	%p15, %r48, %r21;
	@%p15 bra 	$L__BB1_21;
$L__BB1_22:
	ret;

}
	// .globl	_Z13forwardKernelPdS_S_S_S_S_S_iii
.visible .entry _Z13forwardKernelPdS_S_S_S_S_S_iii(
	.param .u64 .ptr .align 1 _Z13forwardKernelPdS_S_S_S_S_S_iii_param_0,
	.param .u64 .ptr .align 1 _Z13forwardKernelPdS_S_S_S_S_S_iii_param_1,
	.param .u64 .ptr .align 1 _Z13forwardKernelPdS_S_S_S_S_S_iii_param_2,
	.param .u64 .ptr .align 1 _Z13forwardKernelPdS_S_S_S_S_S_iii_param_3,
	.param .u64 .ptr .align 1 _Z13forwardKernelPdS_S_S_S_S_S_iii_param_4,
	.param .u64 .ptr .align 1 _Z13forwardKernelPdS_S_S_S_S_S_iii_param_5,
	.param .u64 .ptr .align 1 _Z13forwardKernelPdS_S_S_S_S_S_iii_param_6,
	.param .u32 _Z13forwardKernelPdS_S_S_S_S_S_iii_param_7,
	.param .u32 _Z13forwardKernelPdS_S_S_S_S_S_iii_param_8,
	.param .u32 _Z13forwardKernelPdS_S_S_S_S_S_iii_param_9
)
{
	.reg .pred 	%p<27>;
	.reg .b32 	%r<71>;
	.reg .b64 	%rd<67>;
	.reg .b64 	%fd<231>;

	ld.param.u64 	%rd16, [_Z13forwardKernelPdS_S_S_S_S_S_iii_param_0];
	ld.param.u64 	%rd17, [_Z13forwardKernelPdS_S_S_S_S_S_iii_param_1];
	ld.param.u64 	%rd18, [_Z13forwardKernelPdS_S_S_S_S_S_iii_param_2];
	ld.param.u64 	%rd19, [_Z13forwardKernelPdS_S_S_S_S_S_iii_param_4];
	ld.param.u64 	%rd20, [_Z13forwardKernelPdS_S_S_S_S_S_iii_param_5];
	ld.param.u32 	%r39, [_Z13forwardKernelPdS_S_S_S_S_S_iii_param_7];
	ld.param.u32 	%r40, [_Z13forwardKernelPdS_S_S_S_S_S_iii_param_8];
	ld.param.u32 	%r41, [_Z13forwardKernelPdS_S_S_S_S_S_iii_param_9];
	cvta.to.global.u64 	%rd1, %rd19;
	cvta.to.global.u64 	%rd2, %rd16;
	cvta.to.global.u64 	%rd3, %rd17;
	cvta.to.global.u64 	%rd4, %rd20;
	cvta.to.global.u64 	%rd5, %rd18;
	mov.u32 	%r64, %tid.x;
	setp.ge.s32 	%p1, %r64, %r40;
	@%p1 bra 	$L__BB2_18;
	setp.gt.s32 	%p2, %r39, 0;
	mov.u32 	%r2, %ntid.x;
	mov.u32 	%r63, %r64;
	@%p2 bra 	$L__BB2_2;
	bra.uni 	$L__BB2_17;
$L__BB2_2:
	and.b32  	%r3, %r39, 15;
	and.b32  	%r4, %r39, 7;
	and.b32  	%r5, %r39, 3;
	mov.u32 	%r58, %r64;
$L__BB2_3:
	setp.lt.u32 	%p4, %r39, 16;
	mul.wide.s32 	%rd24, %r58, 8;
	add.s64 	%rd25, %rd3, %rd24;
	ld.global.f64 	%fd222, [%rd25];
	mul.lo.s32 	%r7, %r58, %r39;
	mov.b32 	%r61, 0;
	@%p4 bra 	$L__BB2_6;
	mov.b32 	%r59, 0;
$L__BB2_5:
	.pragma "nounroll";
	add.s32 	%r44, %r59, %r7;
	mul.wide.s32 	%rd26, %r44, 8;
	add.s64 	%rd27, %rd2, %rd26;
	ld.global.f64 	%fd34, [%rd27];
	mul.wide.u32 	%rd28, %r59, 8;
	add.s64 	%rd29, %rd1, %rd28;
	ld.global.f64 	%fd35, [%rd29];
	fma.rn.f64 	%fd36, %fd34, %fd35, %fd222;
	ld.global.f64 	%fd37, [%rd27+8];
	ld.global.f64 	%fd38, [%rd29+8];
	fma.rn.f64 	%fd39, %fd37, %fd38, %fd36;
	ld.global.f64 	%fd40, [%rd27+16];
	ld.global.f64 	%fd41, [%rd29+16];
	fma.rn.f64 	%fd42, %fd40, %fd41, %fd39;
	ld.global.f64 	%fd43, [%rd27+24];
	ld.global.f64 	%fd44, [%rd29+24];
	fma.rn.f64 	%fd45, %fd43, %fd44, %fd42;
	ld.global.f64 	%fd46, [%rd27+32];
	ld.global.f64 	%fd47, [%rd29+32];
	fma.rn.f64 	%fd48, %fd46, %fd47, %fd45;
	ld.global.f64 	%fd49, [%rd27+40];
	ld.global.f64 	%fd50, [%rd29+40];
	fma.rn.f64 	%fd51, %fd49, %fd50, %fd48;
	ld.global.f64 	%fd52, [%rd27+48];
	ld.global.f64 	%fd53, [%rd29+48];
	fma.rn.f64 	%fd54, %fd52, %fd53, %fd51;
	ld.global.f64 	%fd55, [%rd27+56];
	ld.global.f64 	%fd56, [%rd29+56];
	fma.rn.f64 	%fd57, %fd55, %fd56, %fd54;
	ld.global.f64 	%fd58, [%rd27+64];
	ld.global.f64 	%fd59, [%rd29+64];
	fma.rn.f64 	%fd60, %fd58, %fd59, %fd57;
	ld.global.f64 	%fd61, [%rd27+72];
	ld.global.f64 	%fd62, [%rd29+72];
	fma.rn.f64 	%fd63, %fd61, %fd62, %fd60;
	ld.global.f64 	%fd64, [%rd27+80];
	ld.global.f64 	%fd65, [%rd29+80];
	fma.rn.f64 	%fd66, %fd64, %fd65, %fd63;
	ld.global.f64 	%fd67, [%rd27+88];
	ld.global.f64 	%fd68, [%rd29+88];
	fma.rn.f64 	%fd69, %fd67, %fd68, %fd66;
	ld.global.f64 	%fd70, [%rd27+96];
	ld.global.f64 	%fd71, [%rd29+96];
	fma.rn.f64 	%fd72, %fd70, %fd71, %fd69;
	ld.global.f64 	%fd73, [%rd27+104];
	ld.global.f64 	%fd74, [%rd29+104];
	fma.rn.f64 	%fd75, %fd73, %fd74, %fd72;
	ld.global.f64 	%fd76, [%rd27+112];
	ld.global.f64 	%fd77, [%rd29+112];
	fma.rn.f64 	%fd78, %fd76, %fd77, %fd75;
	ld.global.f64 	%fd79, [%rd27+120];
	ld.global.f64 	%fd80, [%rd29+120];
	fma.rn.f64 	%fd222, %fd79, %fd80, %fd78;
	add.s32 	%r59, %r59, 16;
	and.b32  	%r61, %r39, 2147483632;
	setp.ne.s32 	%p5, %r59, %r61;
	@%p5 bra 	$L__BB2_5;
$L__BB2_6:
	setp.eq.s32 	%p6, %r3, 0;
	@%p6 bra 	$L__BB2_16;
	add.s32 	%r45, %r3, -1;
	setp.lt.u32 	%p7, %r45, 7;
	@%p7 bra 	$L__BB2_9;
	add.s32 	%r46, %r61, %r7;
	mul.wide.s32 	%rd30, %r46, 8;
	add.s64 	%rd31, %rd2, %rd30;
	ld.global.f64 	%fd82, [%rd31];
	mul.wide.u32 	%rd32, %r61, 8;
	add.s64 	%rd33, %rd1, %rd32;
	ld.global.f64 	%fd83, [%rd33];
	fma.rn.f64 	%fd84, %fd82, %fd83, %fd222;
	ld.global.f64 	%fd85, [%rd31+8];
	ld.global.f64 	%fd86, [%rd33+8];
	fma.rn.f64 	%fd87, %fd85, %fd86, %fd84;
	ld.global.f64 	%fd88, [%rd31+16];
	ld.global.f64 	%fd89, [%rd33+16];
	fma.rn.f64 	%fd90, %fd88, %fd89, %fd87;
	ld.global.f64 	%fd91, [%rd31+24];
	ld.global.f64 	%fd92, [%rd33+24];
	fma.rn.f64 	%fd93, %fd91, %fd92, %fd90;
	ld.global.f64 	%fd94, [%rd31+32];
	ld.global.f64 	%fd95, [%rd33+32];
	fma.rn.f64 	%fd96, %fd94, %fd95, %fd93;
	ld.global.f64 	%fd97, [%rd31+40];
	ld.global.f64 	%fd98, [%rd33+40];
	fma.rn.f64 	%fd99, %fd97, %fd98, %fd96;
	ld.global.f64 	%fd100, [%rd31+48];
	ld.global.f64 	%fd101, [%rd33+48];
	fma.rn.f64 	%fd102, %fd100, %fd101, %fd99;
	ld.global.f64 	%fd103, [%rd31+56];
	ld.global.f64 	%fd104, [%rd33+56];
	fma.rn.f64 	%fd222, %fd103, %fd104, %fd102;
	add.s32 	%r61, %r61, 8;
$L__BB2_9:
	setp.eq.s32 	%p8, %r4, 0;
	@%p8 bra 	$L__BB2_16;
	add.s32 	%r47, %r4, -1;
	setp.lt.u32 	%p9, %r47, 3;
	@%p9 bra 	$L__BB2_12;
	add.s32 	%r48, %r61, %r7;
	mul.wide.s32 	%rd34, %r48, 8;
	add.s64 	%rd35, %rd2, %rd34;
	ld.global.f64 	%fd106, [%rd35];
	mul.wide.u32 	%rd36, %r61, 8;
	add.s64 	%rd37, %rd1, %rd36;
	ld.global.f64 	%fd107, [%rd37];
	fma.rn.f64 	%fd108, %fd106, %fd107, %fd222;
	ld.global.f64 	%fd109, [%rd35+8];
	ld.global.f64 	%fd110, [%rd37+8];
	fma.rn.f64 	%fd111, %fd109, %fd110, %fd108;
	ld.global.f64 	%fd112, [%rd35+16];
	ld.global.f64 	%fd113, [%rd37+16];
	fma.rn.f64 	%fd114, %fd112, %fd113, %fd111;
	ld.global.f64 	%fd115, [%rd35+24];
	ld.global.f64 	%fd116, [%rd37+24];
	fma.rn.f64 	%fd222, %fd115, %fd116, %fd114;
	add.s32 	%r61, %r61, 4;
$L__BB2_12:
	setp.eq.s32 	%p10, %r5, 0;
	@%p10 bra 	$L__BB2_16;
	setp.eq.s32 	%p11, %r5, 1;
	add.s32 	%r49, %r61, %r7;
	mul.wide.s32 	%rd38, %r49, 8;
	add.s64 	%rd6, %rd2, %rd38;
	ld.global.f64 	%fd117, [%rd6];
	mul.wide.u32 	%rd39, %r61, 8;
	add.s64 	%rd7, %rd1, %rd39;
	ld.global.f64 	%fd118, [%rd7];
	fma.rn.f64 	%fd222, %fd117, %fd118, %fd222;
	@%p11 bra 	$L__BB2_16;
	setp.eq.s32 	%p12, %r5, 2;
	ld.global.f64 	%fd119, [%rd6+8];
	ld.global.f64 	%fd120, [%rd7+8];
	fma.rn.f64 	%fd222, %fd119, %fd120, %fd222;
	@%p12 bra 	$L__BB2_16;
	ld.global.f64 	%fd121, [%rd6+16];
	ld.global.f64 	%fd122, [%rd7+16];
	fma.rn.f64 	%fd222, %fd121, %fd122, %fd222;
$L__BB2_16:
	max.f64 	%fd123, %fd222, 0d0000000000000000;
	mul.wide.s32 	%rd40, %r58, 8;
	add.s64 	%rd41, %rd4, %rd40;
	st.global.f64 	[%rd41], %fd123;
	mov.u32 	%r50, %ntid.x;
	add.s32 	%r58, %r58, %r50;
	setp.lt.s32 	%p13, %r58, %r40;
	@%p13 bra 	$L__BB2_3;
	bra.uni 	$L__BB2_18;
$L__BB2_17:
	mul.wide.s32 	%rd21, %r63, 8;
	add.s64 	%rd22, %rd3, %rd21;
	ld.global.f64 	%fd31, [%rd22];
	max.f64 	%fd32, %fd31, 0d0000000000000000;
	add.s64 	%rd23, %rd4, %rd21;
	st.global.f64 	[%rd23], %fd32;
	add.s32 	%r63, %r63, %r2;
	setp.lt.s32 	%p3, %r63, %r40;
	@%p3 bra 	$L__BB2_17;
$L__BB2_18:
	bar.sync 	0;
	setp.ge.s32 	%p14, %r64, %r41;
	@%p14 bra 	$L__BB2_36;
	ld.param.u64 	%rd63, [_Z13forwardKernelPdS_S_S_S_S_S_iii_param_3];
	cvta.to.global.u64 	%rd8, %rd63;
	setp.gt.s32 	%p15, %r40, 0;
	mov.u32 	%r19, %ntid.x;
	@%p15 bra 	$L__BB2_20;
	bra.uni 	$L__BB2_35;
$L__BB2_20:
	and.b32  	%r20, %r40, 15;
	and.b32  	%r21, %r40, 7;
	and.b32  	%r22, %r40, 3;
$L__BB2_21:
	setp.lt.u32 	%p17, %r40, 16;
	mul.wide.s32 	%rd46, %r64, 8;
	add.s64 	%rd47, %rd8, %rd46;
	ld.global.f64 	%fd230, [%rd47];
	mul.lo.s32 	%r24, %r64, %r40;
	mov.b32 	%r68, 0;
	@%p17 bra 	$L__BB2_24;
	and.b32  	%r68, %r40, 2147483632;
	neg.s32 	%r66, %r68;
	add.s64 	%rd66, %rd4, 64;
	mov.u32 	%r65, %r24;
$L__BB2_23:
	.pragma "nounroll";
	mul.wide.s32 	%rd48, %r65, 8;
	add.s64 	%rd49, %rd5, %rd48;
	ld.global.f64 	%fd126, [%rd49];
	ld.global.f64 	%fd127, [%rd66+-64];
	fma.rn.f64 	%fd128, %fd126, %fd127, %fd230;
	ld.global.f64 	%fd129, [%rd49+8];
	ld.global.f64 	%fd130, [%rd66+-56];
	fma.rn.f64 	%fd131, %fd129, %fd130, %fd128;
	ld.global.f64 	%fd132, [%rd49+16];
	ld.global.f64 	%fd133, [%rd66+-48];
	fma.rn.f64 	%fd134, %fd132, %fd133, %fd131;
	ld.global.f64 	%fd135, [%rd49+24];
	ld.global.f64 	%fd136, [%rd66+-40];
	fma.rn.f64 	%fd137, %fd135, %fd136, %fd134;
	ld.global.f64 	%fd138, [%rd49+32];
	ld.global.f64 	%fd139, [%rd66+-32];
	fma.rn.f64 	%fd140, %fd138, %fd139, %fd137;
	ld.global.f64 	%fd141, [%rd49+40];
	ld.global.f64 	%fd142, [%rd66+-24];
	fma.rn.f64 	%fd143, %fd141, %fd142, %fd140;
	ld.global.f64 	%fd144, [%rd49+48];
	ld.global.f64 	%fd145, [%rd66+-16];
	fma.rn.f64 	%fd146, %fd144, %fd145, %fd143;
	ld.global.f64 	%fd147, [%rd49+56];
	ld.global.f64 	%fd148, [%rd66+-8];
	fma.rn.f64 	%fd149, %fd147, %fd148, %fd146;
	ld.global.f64 	%fd150, [%rd49+64];
	ld.global.f64 	%fd151, [%rd66];
	fma.rn.f64 	%fd152, %fd150, %fd151, %fd149;
	ld.global.f64 	%fd153, [%rd49+72];
	ld.global.f64 	%fd154, [%rd66+8];
	fma.rn.f64 	%fd155, %fd153, %fd154, %fd152;
	ld.global.f64 	%fd156, [%rd49+80];
	ld.global.f64 	%fd157, [%rd66+16];
	fma.rn.f64 	%fd158, %fd156, %fd157, %fd155;
	ld.global.f64 	%fd159, [%rd49+88];
	ld.global.f64 	%fd160, [%rd66+24];
	fma.rn.f64 	%fd161, %fd159, %fd160, %fd158;
	ld.global.f64 	%fd162, [%rd49+96];
	ld.global.f64 	%fd163, [%rd66+32];
	fma.rn.f64 	%fd164, %fd162, %fd163, %fd161;
	ld.global.f64 	%fd165, [%rd49+104];
	ld.global.f64 	%fd166, [%rd66+40];
	fma.rn.f64 	%fd167, %fd165, %fd166, %fd164;
	ld.global.f64 	%fd168, [%rd49+112];
	ld.global.f64 	%fd169, [%rd66+48];
	fma.rn.f64 	%fd170, %fd168, %fd169, %fd167;
	ld.global.f64 	%fd171, [%rd49+120];
	ld.global.f64 	%fd172, [%rd66+56];
	fma.rn.f64 	%fd230, %fd171, %fd172, %fd170;
	add.s32 	%r66, %r66, 16;
	add.s32 	%r65, %r65, 16;
	add.s64 	%rd66, %rd66, 128;
	setp.ne.s32 	%p18, %r66, 0;
	@%p18 bra 	$L__BB2_23;
$L__BB2_24:
	setp.eq.s32 	%p19, %r20, 0;
	@%p19 bra 	$L__BB2_34;
	add.s32 	%r53, %r20, -1;
	setp.lt.u32 	%p20, %r53, 7;
	@%p20 bra 	$L__BB2_27;
	add.s32 	%r54, %r68, %r24;
	mul.wide.s32 	%rd50, %r54, 8;
	add.s64 	%rd51, %rd5, %rd50;
	ld.global.f64 	%fd174, [%rd51];
	mul.wide.u32 	%rd52, %r68, 8;
	add.s64 	%rd53, %rd4, %rd52;
	ld.global.f64 	%fd175, [%rd53];
	fma.rn.f64 	%fd176, %fd174, %fd175, %fd230;
	ld.global.f64 	%fd177, [%rd51+8];
	ld.global.f64 	%fd178, [%rd53+8];
	fma.rn.f64 	%fd179, %fd177, %fd178, %fd176;
	ld.global.f64 	%fd180, [%rd51+16];
	ld.global.f64 	%fd181, [%rd53+16];
	fma.rn.f64 	%fd182, %fd180, %fd181, %fd179;
	ld.global.f64 	%fd183, [%rd51+24];
	ld.global.f64 	%fd184, [%rd53+24];
	fma.rn.f64 	%fd185, %fd183, %fd184, %fd182;
	ld.global.f64 	%fd186, [%rd51+32];
	ld.global.f64 	%fd187, [%rd53+32];
	fma.rn.f64 	%fd188, %fd186, %fd187, %fd185;
	ld.global.f64 	%fd189, [%rd51+40];
	ld.global.f64 	%fd190, [%rd53+40];
	fma.rn.f64 	%fd191, %fd189, %fd190, %fd188;
	ld.global.f64 	%fd192, [%rd51+48];
	ld.global.f64 	%fd193, [%rd53+48];
	fma.rn.f64 	%fd194, %fd192, %fd193, %fd191;
	ld.global.f64 	%fd195, [%rd51+56];
	ld.global.f64 	%fd196, [%rd53+56];
	fma.rn.f64 	%fd230, %fd195, %fd196, %fd194;
	add.s32 	%r68, %r68, 8;
$L__BB2_27:
	setp.eq.s32 	%p21, %r21, 0;
	@%p21 bra 	$L__BB2_34;
	add.s32 	%r55, %r21, -1;
	setp.lt.u32 	%p22, %r55, 3;
	@%p22 bra 	$L__BB2_30;
	add.s32 	%r56, %r68, %r24;
	mul.wide.s32 	%rd54, %r56, 8;
	add.s64 	%rd55, %rd5, %rd54;
	ld.global.f64 	%fd198, [%rd55];
	mul.wide.u32 	%rd56, %r68, 8;
	add.s64 	%rd57, %rd4, %rd56;
	ld.global.f64 	%fd199, [%rd57];
	fma.rn.f64 	%fd200, %fd198, %fd199, %fd230;
	ld.global.f64 	%fd201, [%rd55+8];
	ld.global.f64 	%fd202, [%rd57+8];
	fma.rn.f64 	%fd203, %fd201, %fd202, %fd200;
	ld.global.f64 	%fd204, [%rd55+16];
	ld.global.f64 	%fd205, [%rd57+16];
	fma.rn.f64 	%fd206, %fd204, %fd205, %fd203;
	ld.global.f64 	%fd207, [%rd55+24];
	ld.global.f64 	%fd208, [%rd57+24];
	fma.rn.f64 	%fd230, %fd207, %fd208, %fd206;
	add.s32 	%r68, %r68, 4;
$L__BB2_30:
	setp.eq.s32 	%p23, %r22, 0;
	@%p23 bra 	$L__BB2_34;
	setp.eq.s32 	%p24, %r22, 1;
	add.s32 	%r57, %r68, %r24;
	mul.wide.s32 	%rd58, %r57, 8;
	add.s64 	%rd12, %rd5, %rd58;
	ld.global.f64 	%fd209, [%rd12];
	mul.wide.u32 	%rd59, %r68, 8;
	add.s64 	%rd13, %rd4, %rd59;
	ld.global.f64 	%fd210, [%rd13];
	fma.rn.f64 	%fd230, %fd209, %fd210, %fd230;
	@%p24 bra 	$L__BB2_34;
	setp.eq.s32 	%p25, %r22, 2;
	ld.global.f64 	%fd211, [%rd12+8];
	ld.global.f64 	%fd212, [%rd13+8];
	fma.rn.f64 	%fd230, %fd211, %fd212, %fd230;
	@%p25 bra 	$L__BB2_34;
	ld.global.f64 	%fd213, [%rd12+16];
	ld.global.f64 	%fd214, [%rd13+16];
	fma.rn.f64 	%fd230, %fd213, %fd214, %fd230;
$L__BB2_34:
	ld.param.u64 	%rd65, [_Z13forwardKernelPdS_S_S_S_S_S_iii_param_6];
	cvta.to.global.u64 	%rd60, %rd65;
	add.s64 	%rd62, %rd60, %rd46;
	st.global.f64 	[%rd62], %fd230;
	add.s32 	%r64, %r64, %r19;
	setp.lt.s32 	%p26, %r64, %r41;
	@%p26 bra 	$L__BB2_21;
	bra.uni 	$L__BB2_36;
$L__BB2_35:
	ld.param.u64 	%rd64, [_Z13forwardKernelPdS_S_S_S_S_S_iii_param_6];
	mul.wide.s32 	%rd42, %r64, 8;
	add.s64 	%rd43, %rd8, %rd42;
	ld.global.f64 	%fd124, [%rd43];
	cvta.to.global.u64 	%rd44, %rd64;
	add.s64 	%rd45, %rd44, %rd42;
	st.global.f64 	[%rd45], %fd124;
	add.s32 	%r64, %r64, %r19;
	setp.lt.s32 	%p16, %r64, %r41;
	@%p16 bra 	$L__BB2_35;
$L__BB2_36:
	ret;

}
	// .globl	_Z14backwardKernelPdS_S_S_S_S_S_S_iii
.visible .entry _Z14backwardKernelPdS_S_S_S_S_S_S_iii(
	.param .u64 .ptr .align 1 _Z14backwardKernelPdS_S_S_S_S_S_S_iii_param_0,
	.param .u64 .ptr .align 1 _Z14backwardKernelPdS_S_S_S_S_S_S_iii_param_1,
	.param .u64 .ptr .align 1 _Z14backwardKernelPdS_S_S_S_S_S_S_iii_param_2,
	.param .u64 .ptr .align 1 _Z14backwardKernelPdS_S_S_S_S_S_S_iii_param_3,
	.param .u64 .ptr .align 1 _Z14backwardKernelPdS_S_S_S_S_S_S_iii_param_4,
	.param .u64 .ptr .align 1 _Z14backwardKernelPdS_S_S_S_S_S_S_iii_param_5,
	.param .u64 .ptr .align 1 _Z14backwardKernelPdS_S_S_S_S_S_S_iii_param_6,
	.param .u64 .ptr .align 1 _Z14backwardKernelPdS_S_S_S_S_S_S_iii_param_7,
	.param .u32 _Z14backwardKernelPdS_S_S_S_S_S_S_iii_param_8,
	.param .u32 _Z14backwardKernelPdS_S_S_S_S_S_S_iii_param_9,
	.param .u32 _Z14backwardKernelPdS_S_S_S_S_S_S_iii_param_10
)
{
	.reg .pred 	%p<43>;
	.reg .b32 	%r<139>;
	.reg .b64 	%rd<110>;
	.reg .b64 	%fd<383>;
	// demoted variable
	.shared .align 8 .b8 _ZZ14backwardKernelPdS_S_S_S_S_S_S_iiiE8d_output[80];
	// demoted variable
	.shared .align 8 .b8 _ZZ14backwardKernelPdS_S_S_S_S_S_S_iiiE8d_hidden[1024];
	ld.param.u64 	%rd21, [_Z14backwardKernelPdS_S_S_S_S_S_S_iii_param_0];
	ld.param.u64 	%rd22, [_Z14backwardKernelPdS_S_S_S_S_S_S_iii_param_2];
	ld.param.u64 	%rd23, [_Z14backwardKernelPdS_S_S_S_S_S_S_iii_param_4];
	ld.param.u64 	%rd24, [_Z14backwardKernelPdS_S_S_S_S_S_S_iii_param_5];
	ld.param.u64 	%rd19, [_Z14backwardKernelPdS_S_S_S_S_S_S_iii_param_6];
	ld.param.u64 	%rd20, [_Z14backwardKernelPdS_S_S_S_S_S_S_iii_param_7];
	ld.param.u32 	%r59, [_Z14backwardKernelPdS_S_S_S_S_S_S_iii_param_8];
	ld.param.u32 	%r60, [_Z14backwardKernelPdS_S_S_S_S_S_S_iii_param_9];
	ld.param.u32 	%r61, [_Z14backwardKernelPdS_S_S_S_S_S_S_iii_param_10];
	cvta.to.global.u64 	%rd1, %rd22;
	cvta.to.global.u64 	%rd2, %rd24;
	cvta.to.global.u64 	%rd3, %rd21;
	cvta.to.global.u64 	%rd4, %rd23;
	mov.u32 	%r132, %tid.x;
	setp.ge.s32 	%p1, %r132, %r61;
	@%p1 bra 	$L__BB3_3;
	mov.u32 	%r2, %ntid.x;
	cvta.to.global.u64 	%rd5, %rd19;
	cvta.to.global.u64 	%rd6, %rd20;
	mov.u32 	%r63, _ZZ14backwardKernelPdS_S_S_S_S_S_S_iiiE8d_output;
	mov.u32 	%r119, %r132;
$L__BB3_2:
	mul.wide.s32 	%rd25, %r119, 8;
	add.s64 	%rd26, %rd5, %rd25;
	ld.global.f64 	%fd17, [%rd26];
	add.s64 	%rd27, %rd6, %rd25;
	ld.global.f64 	%fd18, [%rd27];
	sub.f64 	%fd19, %fd17, %fd18;
	shl.b32 	%r62, %r119, 3;
	add.s32 	%r64, %r63, %r62;
	st.shared.f64 	[%r64], %fd19;
	add.s32 	%r119, %r119, %r2;
	setp.lt.s32 	%p2, %r119, %r61;
	@%p2 bra 	$L__BB3_2;
$L__BB3_3:
	bar.sync 	0;
	setp.ge.s32 	%p3, %r132, %r60;
	@%p3 bra 	$L__BB3_21;
	setp.gt.s32 	%p4, %r61, 0;
	mov.u32 	%r5, %ntid.x;
	mov.u32 	%r125, %r132;
	@%p4 bra 	$L__BB3_5;
	bra.uni 	$L__BB3_20;
$L__BB3_5:
	and.b32  	%r6, %r61, 15;
	and.b32  	%r7, %r61, 7;
	and.b32  	%r8, %r61, 3;
	mul.wide.s32 	%rd8, %r60, 8;
	mov.u32 	%r120, %r132;
$L__BB3_6:
	setp.lt.u32 	%p6, %r61, 16;
	mov.f64 	%fd382, 0d0000000000000000;
	mov.b32 	%r123, 0;
	@%p6 bra 	$L__BB3_9;
	mov.f64 	%fd382, 0d0000000000000000;
	mov.b32 	%r121, 0;
$L__BB3_8:
	.pragma "nounroll";
	mad.lo.s32 	%r70, %r121, %r60, %r120;
	mul.wide.s32 	%rd29, %r70, 8;
	add.s64 	%rd30, %rd1, %rd29;
	ld.global.f64 	%fd23, [%rd30];
	shl.b32 	%r71, %r121, 3;
	mov.u32 	%r72, _ZZ14backwardKernelPdS_S_S_S_S_S_S_iiiE8d_output;
	add.s32 	%r73, %r72, %r71;
	ld.shared.f64 	%fd24, [%r73];
	fma.rn.f64 	%fd25, %fd23, %fd24, %fd382;
	mul.wide.s32 	%rd31, %r60, 8;
	add.s64 	%rd32, %rd30, %rd31;
	ld.global.f64 	%fd26, [%rd32];
	ld.shared.f64 	%fd27, [%r73+8];
	fma.rn.f64 	%fd28, %fd26, %fd27, %fd25;
	add.s64 	%rd33, %rd32, %rd31;
	ld.global.f64 	%fd29, [%rd33];
	ld.shared.f64 	%fd30, [%r73+16];
	fma.rn.f64 	%fd31, %fd29, %fd30, %fd28;
	add.s64 	%rd34, %rd33, %rd31;
	ld.global.f64 	%fd32, [%rd34];
	ld.shared.f64 	%fd33, [%r73+24];
	fma.rn.f64 	%fd34, %fd32, %fd33, %fd31;
	add.s64 	%rd35, %rd34, %rd31;
	ld.global.f64 	%fd35, [%rd35];
	ld.shared.f64 	%fd36, [%r73+32];
	fma.rn.f64 	%fd37, %fd35, %fd36, %fd34;
	add.s64 	%rd36, %rd35, %rd31;
	ld.global.f64 	%fd38, [%rd36];
	ld.shared.f64 	%fd39, [%r73+40];
	fma.rn.f64 	%fd40, %fd38, %fd39, %fd37;
	add.s64 	%rd37, %rd36, %rd31;
	ld.global.f64 	%fd41, [%rd37];
	ld.shared.f64 	%fd42, [%r73+48];
	fma.rn.f64 	%fd43, %fd41, %fd42, %fd40;
	add.s64 	%rd38, %rd37, %rd31;
	ld.global.f64 	%fd44, [%rd38];
	ld.shared.f64 	%fd45, [%r73+56];
	fma.rn.f64 	%fd46, %fd44, %fd45, %fd43;
	add.s64 	%rd39, %rd38, %rd31;
	ld.global.f64 	%fd47, [%rd39];
	ld.shared.f64 	%fd48, [%r73+64];
	fma.rn.f64 	%fd49, %fd47, %fd48, %fd46;
	add.s64 	%rd40, %rd39, %rd31;
	ld.global.f64 	%fd50, [%rd40];
	ld.shared.f64 	%fd51, [%r73+72];
	fma.rn.f64 	%fd52, %fd50, %fd51, %fd49;
	add.s64 	%rd41, %rd40, %rd31;
	ld.global.f64 	%fd53, [%rd41];
	ld.shared.f64 	%fd54, [%r73+80];
	fma.rn.f64 	%fd55, %fd53, %fd54, %fd52;
	add.s64 	%rd42, %rd41, %rd31;
	ld.global.f64 	%fd56, [%rd42];
	ld.shared.f64 	%fd57, [%r73+88];
	fma.rn.f64 	%fd58, %fd56, %fd57, %fd55;
	add.s64 	%rd43, %rd42, %rd31;
	ld.global.f64 	%fd59, [%rd43];
	ld.shared.f64 	%fd60, [%r73+96];
	fma.rn.f64 	%fd61, %fd59, %fd60, %fd58;
	add.s64 	%rd44, %rd43, %rd31;
	ld.global.f64 	%fd62, [%rd44];
	ld.shared.f64 	%fd63, [%r73+104];
	fma.rn.f64 	%fd64, %fd62, %fd63, %fd61;
	add.s64 	%rd45, %rd44, %rd31;
	ld.global.f64 	%fd65, [%rd45];
	ld.shared.f64 	%fd66, [%r73+112];
	fma.rn.f64 	%fd67, %fd65, %fd66, %fd64;
	add.s64 	%rd46, %rd45, %rd31;
	ld.global.f64 	%fd68, [%rd46];
	ld.shared.f64 	%fd69, [%r73+120];
	fma.rn.f64 	%fd382, %fd68, %fd69, %fd67;
	add.s32 	%r121, %r121, 16;
	and.b32  	%r123, %r61, 2147483632;
	setp.ne.s32 	%p7, %r121, %r123;
	@%p7 bra 	$L__BB3_8;
$L__BB3_9:
	setp.eq.s32 	%p8, %r6, 0;
	@%p8 bra 	$L__BB3_19;
	add.s32 	%r74, %r6, -1;
	setp.lt.u32 	%p9, %r74, 7;
	@%p9 bra 	$L__BB3_12;
	mad.lo.s32 	%r75, %r123, %r60, %r120;
	mul.wide.s32 	%rd47, %r75, 8;
	add.s64 	%rd48, %rd1, %rd47;
	ld.global.f64 	%fd71, [%rd48];
	shl.b32 	%r76, %r123, 3;
	mov.u32 	%r77, _ZZ14backwardKernelPdS_S_S_S_S_S_S_iiiE8d_output;
	add.s32 	%r78, %r77, %r76;
	ld.shared.f64 	%fd72, [%r78];
	fma.rn.f64 	%fd73, %fd71, %fd72, %fd382;
	mul.wide.s32 	%rd49, %r60, 8;
	add.s64 	%rd50, %rd48, %rd49;
	ld.global.f64 	%fd74, [%rd50];
	ld.shared.f64 	%fd75, [%r78+8];
	fma.rn.f64 	%fd76, %fd74, %fd75, %fd73;
	add.s64 	%rd51, %rd50, %rd49;
	ld.global.f64 	%fd77, [%rd51];
	ld.shared.f64 	%fd78, [%r78+16];
	fma.rn.f64 	%fd79, %fd77, %fd78, %fd76;
	add.s64 	%rd52, %rd51, %rd49;
	ld.global.f64 	%fd80, [%rd52];
	ld.shared.f64 	%fd81, [%r78+24];
	fma.rn.f64 	%fd82, %fd80, %fd81, %fd79;
	add.s64 	%rd53, %rd52, %rd49;
	ld.global.f64 	%fd83, [%rd53];
	ld.shared.f64 	%fd84, [%r78+32];
	fma.rn.f64 	%fd85, %fd83, %fd84, %fd82;
	add.s64 	%rd54, %rd53, %rd49;
	ld.global.f64 	%fd86, [%rd54];
	ld.shared.f64 	%fd87, [%r78+40];
	fma.rn.f64 	%fd88, %fd86, %fd87, %fd85;
	add.s64 	%rd55, %rd54, %rd49;
	ld.global.f64 	%fd89, [%rd55];
	ld.shared.f64 	%fd90, [%r78+48];
	fma.rn.f64 	%fd91, %fd89, %fd90, %fd88;
	add.s64 	%rd56, %rd55, %rd49;
	ld.global.f64 	%fd92, [%rd56];
	ld.shared.f64 	%fd93, [%r78+56];
	fma.rn.f64 	%fd382, %fd92, %fd93, %fd91;
	add.s32 	%r123, %r123, 8;
$L__BB3_12:
	setp.eq.s32 	%p10, %r7, 0;
	@%p10 bra 	$L__BB3_19;
	add.s32 	%r79, %r7, -1;
	setp.lt.u32 	%p11, %r79, 3;
	@%p11 bra 	$L__BB3_15;
	mad.lo.s32 	%r80, %r123, %r60, %r120;
	mul.wide.s32 	%rd57, %r80, 8;
	add.s64 	%rd58, %rd1, %rd57;
	ld.global.f64 	%fd95, [%rd58];
	shl.b32 	%r81, %r123, 3;
	mov.u32 	%r82, _ZZ14backwardKernelPdS_S_S_S_S_S_S_iiiE8d_output;
	add.s32 	%r83, %r82, %r81;
	ld.shared.f64 	%fd96, [%r83];
	fma.rn.f64 	%fd97, %fd95, %fd96, %fd382;
	add.s64 	%rd60, %rd58, %rd8;
	ld.global.f64 	%fd98, [%rd60];
	ld.shared.f64 	%fd99, [%r83+8];
	fma.rn.f64 	%fd100, %fd98, %fd99, %fd97;
	add.s64 	%rd61, %rd60, %rd8;
	ld.global.f64 	%fd101, [%rd61];
	ld.shared.f64 	%fd102, [%r83+16];
	fma.rn.f64 	%fd103, %fd101, %fd102, %fd100;
	add.s64 	%rd62, %rd61, %rd8;
	ld.global.f64 	%fd104, [%rd62];
	ld.shared.f64 	%fd105, [%r83+24];
	fma.rn.f64 	%fd382, %fd104, %fd105, %fd103;
	add.s32 	%r123, %r123, 4;
$L__BB3_15:
	setp.eq.s32 	%p12, %r8, 0;
	@%p12 bra 	$L__BB3_19;
	setp.eq.s32 	%p13, %r8, 1;
	mad.lo.s32 	%r84, %r123, %r60, %r120;
	mul.wide.s32 	%rd63, %r84, 8;
	add.s64 	%rd7, %rd1, %rd63;
	ld.global.f64 	%fd106, [%rd7];
	shl.b32 	%r85, %r123, 3;
	mov.u32 	%r86, _ZZ14backwardKernelPdS_S_S_S_S_S_S_iiiE8d_output;
	add.s32 	%r18, %r86, %r85;
	ld.shared.f64 	%fd107, [%r18];
	fma.rn.f64 	%fd382, %fd106, %fd107, %fd382;
	@%p13 bra 	$L__BB3_19;
	setp.eq.s32 	%p14, %r8, 2;
	add.s64 	%rd9, %rd7, %rd8;
	ld.global.f64 	%fd108, [%rd9];
	ld.shared.f64 	%fd109, [%r18+8];
	fma.rn.f64 	%fd382, %fd108, %fd109, %fd382;
	@%p14 bra 	$L__BB3_19;
	add.s64 	%rd64, %rd9, %rd8;
	ld.global.f64 	%fd110, [%rd64];
	ld.shared.f64 	%fd111, [%r18+16];
	fma.rn.f64 	%fd382, %fd110, %fd111, %fd382;
$L__BB3_19:
	mul.wide.s32 	%rd65, %r120, 8;
	add.s64 	%rd66, %rd2, %rd65;
	ld.global.f64 	%fd112, [%rd66];
	setp.gt.f64 	%p15, %fd112, 0d0000000000000000;
	selp.f64 	%fd113, 0d3FF0000000000000, 0d0000000000000000, %p15;
	mul.f64 	%fd114, %fd382, %fd113;
	shl.b32 	%r87, %r120, 3;
	mov.u32 	%r88, _ZZ14backwardKernelPdS_S_S_S_S_S_S_iiiE8d_hidden;
	add.s32 	%r89, %r88, %r87;
	st.shared.f64 	[%r89], %fd114;
	add.s32 	%r120, %r120, %r5;
	setp.lt.s32 	%p16, %r120, %r60;
	@%p16 bra 	$L__BB3_6;
	bra.uni 	$L__BB3_21;
$L__BB3_20:
	shl.b32 	%r65, %r125, 3;
	mov.u32 	%r66, _ZZ14backwardKernelPdS_S_S_S_S_S_S_iiiE8d_hidden;
	add.s32 	%r67, %r66, %r65;
	mov.b64 	%rd28, 0;
	st.shared.u64 	[%r67], %rd28;
	add.s32 	%r125, %r125, %r5;
	setp.lt.s32 	%p5, %r125, %r60;
	@%p5 bra 	$L__BB3_20;
$L__BB3_21:
	setp.ge.s32 	%p17, %r132, %r61;
	bar.sync 	0;
	@%p17 bra 	$L__BB3_39;
	setp.gt.s32 	%p18, %r60, 0;
	mov.u32 	%r22, %ntid.x;
	mov.u32 	%r131, %r132;
	@%p18 bra 	$L__BB3_23;
	bra.uni 	$L__BB3_38;
$L__BB3_23:
	and.b32  	%r23, %r60, 15;
	and.b32  	%r24, %r60, 7;
	and.b32  	%r25, %r60, 3;
	add.s32 	%r94, %r60, -1;
	mov.u32 	%r126, %r132;
$L__BB3_24:
	setp.lt.u32 	%p20, %r94, 15;
	shl.b32 	%r95, %r126, 3;
	mov.u32 	%r96, _ZZ14backwardKernelPdS_S_S_S_S_S_S_iiiE8d_output;
	add.s32 	%r97, %r96, %r95;
	ld.shared.f64 	%fd118, [%r97];
	mul.f64 	%fd15, %fd118, 0d3F847AE140000000;
	mul.lo.s32 	%r27, %r126, %r60;
	mov.b32 	%r129, 0;
	@%p20 bra 	$L__BB3_27;
	mov.b32 	%r127, 0;
$L__BB3_26:
	.pragma "nounroll";
	mul.wide.u32 	%rd70, %r127, 8;
	add.s64 	%rd71, %rd2, %rd70;
	ld.global.f64 	%fd119, [%rd71];
	mul.f64 	%fd120, %fd15, %fd119;
	add.s32 	%r99, %r127, %r27;
	mul.wide.s32 	%rd72, %r99, 8;
	add.s64 	%rd73, %rd1, %rd72;
	ld.global.f64 	%fd121, [%rd73];
	sub.f64 	%fd122, %fd121, %fd120;
	st.global.f64 	[%rd73], %fd122;
	ld.global.f64 	%fd123, [%rd71+8];
	mul.f64 	%fd124, %fd15, %fd123;
	ld.global.f64 	%fd125, [%rd73+8];
	sub.f64 	%fd126, %fd125, %fd124;
	st.global.f64 	[%rd73+8], %fd126;
	ld.global.f64 	%fd127, [%rd71+16];
	mul.f64 	%fd128, %fd15, %fd127;
	ld.global.f64 	%fd129, [%rd73+16];
	sub.f64 	%fd130, %fd129, %fd128;
	st.global.f64 	[%rd73+16], %fd130;
	ld.global.f64 	%fd131, [%rd71+24];
	mul.f64 	%fd132, %fd15, %fd131;
	ld.global.f64 	%fd133, [%rd73+24];
	sub.f64 	%fd134, %fd133, %fd132;
	st.global.f64 	[%rd73+24], %fd134;
	ld.global.f64 	%fd135, [%rd71+32];
	mul.f64 	%fd136, %fd15, %fd135;
	ld.global.f64 	%fd137, [%rd73+32];
	sub.f64 	%fd138, %fd137, %fd136;
	st.global.f64 	[%rd73+32], %fd138;
	ld.global.f64 	%fd139, [%rd71+40];
	mul.f64 	%fd140, %fd15, %fd139;
	ld.global.f64 	%fd141, [%rd73+40];
	sub.f64 	%fd142, %fd141, %fd140;
	st.global.f64 	[%rd73+40], %fd142;
	ld.global.f64 	%fd143, [%rd71+48];
	mul.f64 	%fd144, %fd15, %fd143;
	ld.global.f64 	%fd145, [%rd73+48];
	sub.f64 	%fd146, %fd145, %fd144;
	st.global.f64 	[%rd73+48], %fd146;
	ld.global.f64 	%fd147, [%rd71+56];
	mul.f64 	%fd148, %fd15, %fd147;
	ld.global.f64 	%fd149, [%rd73+56];
	sub.f64 	%fd150, %fd149, %fd148;
	st.global.f64 	[%rd73+56], %fd150;
	ld.global.f64 	%fd151, [%rd71+64];
	mul.f64 	%fd152, %fd15, %fd151;
	ld.global.f64 	%fd153, [%rd73+64];
	sub.f64 	%fd154, %fd153, %fd152;
	st.global.f64 	[%rd73+64], %fd154;
	ld.global.f64 	%fd155, [%rd71+72];
	mul.f64 	%fd156, %fd15, %fd155;
	ld.global.f64 	%fd157, [%rd73+72];
	sub.f64 	%fd158, %fd157, %fd156;
	st.global.f64 	[%rd73+72], %fd158;
	ld.global.f64 	%fd159, [%rd71+80];
	mul.f64 	%fd160, %fd15, %fd159;
	ld.global.f64 	%fd161, [%rd73+80];
	sub.f64 	%fd162, %fd161, %fd160;
	st.global.f64 	[%rd73+80], %fd162;
	ld.global.f64 	%fd163, [%rd71+88];
	mul.f64 	%fd164, %fd15, %fd163;
	ld.global.f64 	%fd165, [%rd73+88];
	sub.f64 	%fd166, %fd165, %fd164;
	st.global.f64 	[%rd73+88], %fd166;
	ld.global.f64 	%fd167, [%rd71+96];
	mul.f64 	%fd168, %fd15, %fd167;
	ld.global.f64 	%fd169, [%rd73+96];
	sub.f64 	%fd170, %fd169, %fd168;
	st.global.f64 	[%rd73+96], %fd170;
	ld.global.f64 	%fd171, [%rd71+104];
	mul.f64 	%fd172, %fd15, %fd171;
	ld.global.f64 	%fd173, [%rd73+104];
	sub.f64 	%fd174, %fd173, %fd172;
	st.global.f64 	[%rd73+104], %fd174;
	ld.global.f64 	%fd175, [%rd71+112];
	mul.f64 	%fd176, %fd15, %fd175;
	ld.global.f64 	%fd177, [%rd73+112];
	sub.f64 	%fd178, %fd177, %fd176;
	st.global.f64 	[%rd73+112], %fd178;
	ld.global.f64 	%fd179, [%rd71+120];
	mul.f64 	%fd180, %fd15, %fd179;
	ld.global.f64 	%fd181, [%rd73+120];
	sub.f64 	%fd182, %fd181, %fd180;
	st.global.f64 	[%rd73+120], %fd182;
	add.s32 	%r127, %r127, 16;
	and.b32  	%r129, %r60, 2147483632;
	setp.ne.s32 	%p21, %r127, %r129;
	@%p21 bra 	$L__BB3_26;
$L__BB3_27:
	setp.eq.s32 	%p22, %r23, 0;
	@%p22 bra 	$L__BB3_37;
	add.s32 	%r100, %r23, -1;
	setp.lt.u32 	%p23, %r100, 7;
	@%p23 bra 	$L__BB3_30;
	mul.wide.u32 	%rd74, %r129, 8;
	add.s64 	%rd75, %rd2, %rd74;
	ld.global.f64 	%fd183, [%rd75];
	mul.f64 	%fd184, %fd15, %fd183;
	add.s32 	%r101, %r129, %r27;
	mul.wide.s32 	%rd76, %r101, 8;
	add.s64 	%rd77, %rd1, %rd76;
	ld.global.f64 	%fd185, [%rd77];
	sub.f64 	%fd186, %fd185, %fd184;
	st.global.f64 	[%rd77], %fd186;
	ld.global.f64 	%fd187, [%rd75+8];
	mul.f64 	%fd188, %fd15, %fd187;
	ld.global.f64 	%fd189, [%rd77+8];
	sub.f64 	%fd190, %fd189, %fd188;
	st.global.f64 	[%rd77+8], %fd190;
	ld.global.f64 	%fd191, [%rd75+16];
	mul.f64 	%fd192, %fd15, %fd191;
	ld.global.f64 	%fd193, [%rd77+16];
	sub.f64 	%fd194, %fd193, %fd192;
	st.global.f64 	[%rd77+16], %fd194;
	ld.global.f64 	%fd195, [%rd75+24];
	mul.f64 	%fd196, %fd15, %fd195;
	ld.global.f64 	%fd197, [%rd77+24];
	sub.f64 	%fd198, %fd197, %fd196;
	st.global.f64 	[%rd77+24], %fd198;
	ld.global.f64 	%fd199, [%rd75+32];
	mul.f64 	%fd200, %fd15, %fd199;
	ld.global.f64 	%fd201, [%rd77+32];
	sub.f64 	%fd202, %fd201, %fd200;
	st.global.f64 	[%rd77+32], %fd202;
	ld.global.f64 	%fd203, [%rd75+40];
	mul.f64 	%fd204, %fd15, %fd203;
	ld.global.f64 	%fd205, [%rd77+40];
	sub.f64 	%fd206, %fd205, %fd204;
	st.global.f64 	[%rd77+40], %fd206;
	ld.global.f64 	%fd207, [%rd75+48];
	mul.f64 	%fd208, %fd15, %fd207;
	ld.global.f64 	%fd209, [%rd77+48];
	sub.f64 	%fd210, %fd209, %fd208;
	st.global.f64 	[%rd77+48], %fd210;
	ld.global.f64 	%fd211, [%rd75+56];
	mul.f64 	%fd212, %fd15, %fd211;
	ld.global.f64 	%fd213, [%rd77+56];
	sub.f64 	%fd214, %fd213, %fd212;
	st.global.f64 	[%rd77+56], %fd214;
	add.s32 	%r129, %r129, 8;
$L__BB3_30:
	setp.eq.s32 	%p24, %r24, 0;
	@%p24 bra 	$L__BB3_37;
	add.s32 	%r102, %r24, -1;
	setp.lt.u32 	%p25, %r102, 3;
	@%p25 bra 	$L__BB3_33;
	mul.wide.u32 	%rd78, %r129, 8;
	add.s64 	%rd79, %rd2, %rd78;
	ld.global.f64 	%fd215, [%rd79];
	mul.f64 	%fd216, %fd15, %fd215;
	add.s32 	%r103, %r129, %r27;
	mul.wide.s32 	%rd80, %r103, 8;
	add.s64 	%rd81, %rd1, %rd80;
	ld.global.f64 	%fd217, [%rd81];
	sub.f64 	%fd218, %fd217, %fd216;
	st.global.f64 	[%rd81], %fd218;
	ld.global.f64 	%fd219, [%rd79+8];
	mul.f64 	%fd220, %fd15, %fd219;
	ld.global.f64 	%fd221, [%rd81+8];
	sub.f64 	%fd222, %fd221, %fd220;
	st.global.f64 	[%rd81+8], %fd222;
	ld.global.f64 	%fd223, [%rd79+16];
	mul.f64 	%fd224, %fd15, %fd223;
	ld.global.f64 	%fd225, [%rd81+16];
	sub.f64 	%fd226, %fd225, %fd224;
	st.global.f64 	[%rd81+16], %fd226;
	ld.global.f64 	%fd227, [%rd79+24];
	mul.f64 	%fd228, %fd15, %fd227;
	ld.global.f64 	%fd229, [%rd81+24];
	sub.f64 	%fd230, %fd229, %fd228;
	st.global.f64 	[%rd81+24], %fd230;
	add.s32 	%r129, %r129, 4;
$L__BB3_33:
	setp.eq.s32 	%p26, %r25, 0;
	@%p26 bra 	$L__BB3_37;
	setp.eq.s32 	%p27, %r25, 1;
	mul.wide.u32 	%rd82, %r129, 8;
	add.s64 	%rd10, %rd2, %rd82;
	ld.global.f64 	%fd231, [%rd10];
	mul.f64 	%fd232, %fd15, %fd231;
	add.s32 	%r104, %r129, %r27;
	mul.wide.s32 	%rd83, %r104, 8;
	add.s64 	%rd11, %rd1, %rd83;
	ld.global.f64 	%fd233, [%rd11];
	sub.f64 	%fd234, %fd233, %fd232;
	st.global.f64 	[%rd11], %fd234;
	@%p27 bra 	$L__BB3_37;
	setp.eq.s32 	%p28, %r25, 2;
	ld.global.f64 	%fd235, [%rd10+8];
	mul.f64 	%fd236, %fd15, %fd235;
	ld.global.f64 	%fd237, [%rd11+8];
	sub.f64 	%fd238, %fd237, %fd236;
	st.global.f64 	[%rd11+8], %fd238;
	@%p28 bra 	$L__BB3_37;
	ld.global.f64 	%fd239, [%rd10+16];
	mul.f64 	%fd240, %fd15, %fd239;
	ld.global.f64 	%fd241, [%rd11+16];
	sub.f64 	%fd242, %fd241, %fd240;
	st.global.f64 	[%rd11+16], %fd242;
$L__BB3_37:
	ld.param.u64 	%rd108, [_Z14backwardKernelPdS_S_S_S_S_S_S_iii_param_3];
	cvta.to.global.u64 	%rd84, %rd108;
	mul.wide.s32 	%rd85, %r126, 8;
	add.s64 	%rd86, %rd84, %rd85;
	ld.global.f64 	%fd243, [%rd86];
	sub.f64 	%fd244, %fd243, %fd15;
	st.global.f64 	[%rd86], %fd244;
	add.s32 	%r126, %r126, %r22;
	setp.lt.s32 	%p29, %r126, %r61;
	@%p29 bra 	$L__BB3_24;
	bra.uni 	$L__BB3_39;
$L__BB3_38:
	ld.param.u64 	%rd107, [_Z14backwardKernelPdS_S_S_S_S_S_S_iii_param_3];
	shl.b32 	%r90, %r131, 3;
	mov.u32 	%r91, _ZZ14backwardKernelPdS_S_S_S_S_S_S_iiiE8d_output;
	add.s32 	%r92, %r91, %r90;
	ld.shared.f64 	%fd115, [%r92];
	cvta.to.global.u64 	%rd67, %rd107;
	mul.wide.s32 	%rd68, %r131, 8;
	add.s64 	%rd69, %rd67, %rd68;
	ld.global.f64 	%fd116, [%rd69];
	fma.rn.f64 	%fd117, %fd115, 0dBF847AE140000000, %fd116;
	st.global.f64 	[%rd69], %fd117;
	add.s32 	%r131, %r131, %r22;
	setp.lt.s32 	%p19, %r131, %r61;
	@%p19 bra 	$L__BB3_38;
$L__BB3_39:
	setp.ge.s32 	%p30, %r132, %r60;
	@%p30 bra 	$L__BB3_57;
	setp.gt.s32 	%p31, %r59, 0;
	mov.u32 	%r39, %ntid.x;
	@%p31 bra 	$L__BB3_41;
	bra.uni 	$L__BB3_56;
$L__BB3_41:
	and.b32  	%r40, %r59, 15;
	and.b32  	%r41, %r59, 7;
	and.b32  	%r42, %r59, 3;
	mov.u32 	%r111, _ZZ14backwardKernelPdS_S_S_S_S_S_S_iiiE8d_hidden;
$L__BB3_42:
	setp.lt.u32 	%p33, %r59, 16;
	shl.b32 	%r110, %r132, 3;
	add.s32 	%r112, %r111, %r110;
	ld.shared.f64 	%fd248, [%r112];
	mul.f64 	%fd16, %fd248, 0d3F847AE140000000;
	mul.lo.s32 	%r44, %r132, %r59;
	mov.b32 	%r136, 0;
	@%p33 bra 	$L__BB3_45;
	and.b32  	%r136, %r59, 2147483632;
	neg.s32 	%r134, %r136;
	add.s64 	%rd109, %rd4, 64;
	mov.u32 	%r133, %r44;
$L__BB3_44:
	.pragma "nounroll";
	mul.wide.s32 	%rd90, %r133, 8;
	add.s64 	%rd91, %rd3, %rd90;
	ld.global.f64 	%fd249, [%rd109+-64];
	mul.f64 	%fd250, %fd16, %fd249;
	ld.global.f64 	%fd251, [%rd91];
	sub.f64 	%fd252, %fd251, %fd250;
	st.global.f64 	[%rd91], %fd252;
	ld.global.f64 	%fd253, [%rd109+-56];
	mul.f64 	%fd254, %fd16, %fd253;
	ld.global.f64 	%fd255, [%rd91+8];
	sub.f64 	%fd256, %fd255, %fd254;
	st.global.f64 	[%rd91+8], %fd256;
	ld.global.f64 	%fd257, [%rd109+-48];
	mul.f64 	%fd258, %fd16, %fd257;
	ld.global.f64 	%fd259, [%rd91+16];
	sub.f64 	%fd260, %fd259, %fd258;
	st.global.f64 	[%rd91+16], %fd260;
	ld.global.f64 	%fd261, [%rd109+-40];
	mul.f64 	%fd262, %fd16, %fd261;
	ld.global.f64 	%fd263, [%rd91+24];
	sub.f64 	%fd264, %fd263, %fd262;
	st.global.f64 	[%rd91+24], %fd264;
	ld.global.f64 	%fd265, [%rd109+-32];
	mul.f64 	%fd266, %fd16, %fd265;
	ld.global.f64 	%fd267, [%rd91+32];
	sub.f64 	%fd268, %fd267, %fd266;
	st.global.f64 	[%rd91+32], %fd268;
	ld.global.f64 	%fd269, [%rd109+-24];
	mul.f64 	%fd270, %fd16, %fd269;
	ld.global.f64 	%fd271, [%rd91+40];
	sub.f64 	%fd272, %fd271, %fd270;
	st.global.f64 	[%rd91+40], %fd272;
	ld.global.f64 	%fd273, [%rd109+-16];
	mul.f64 	%fd274, %fd16, %fd273;
	ld.global.f64 	%fd275, [%rd91+48];
	sub.f64 	%fd276, %fd275, %fd274;
	st.global.f64 	[%rd91+48], %fd276;
	ld.global.f64 	%fd277, [%rd109+-8];
	mul.f64 	%fd278, %fd16, %fd277;
	ld.global.f64 	%fd279, [%rd91+56];
	sub.f64 	%fd280, %fd279, %fd278;
	st.global.f64 	[%rd91+56], %fd280;
	ld.global.f64 	%fd281, [%rd109];
	mul.f64 	%fd282, %fd16, %fd281;
	ld.global.f64 	%fd283, [%rd91+64];
	sub.f64 	%fd284, %fd283, %fd282;
	st.global.f64 	[%rd91+64], %fd284;
	ld.global.f64 	%fd285, [%rd109+8];
	mul.f64 	%fd286, %fd16, %fd285;
	ld.global.f64 	%fd287, [%rd91+72];
	sub.f64 	%fd288, %fd287, %fd286;
	st.global.f64 	[%rd91+72], %fd288;
	ld.global.f64 	%fd289, [%rd109+16];
	mul.f64 	%fd290, %fd16, %fd289;
	ld.global.f64 	%fd291, [%rd91+80];
	sub.f64 	%fd292, %fd291, %fd290;
	st.global.f64 	[%rd91+80], %fd292;
	ld.global.f64 	%fd293, [%rd109+24];
	mul.f64 	%fd294, %fd16, %fd293;
	ld.global.f64 	%fd295, [%rd91+88];
	sub.f64 	%fd296, %fd295, %fd294;
	st.global.f64 	[%rd91+88], %fd296;
	ld.global.f64 	%fd297, [%rd109+32];
	mul.f64 	%fd298, %fd16, %fd297;
	ld.global.f64 	%fd299, [%rd91+96];
	sub.f64 	%fd300, %fd299, %fd298;
	st.global.f64 	[%rd91+96], %fd300;
	ld.global.f64 	%fd301, [%rd109+40];
	mul.f64 	%fd302, %fd16, %fd301;
	ld.global.f64 	%fd303, [%rd91+104];
	sub.f64 	%fd304, %fd303, %fd302;
	st.global.f64 	[%rd91+104], %fd304;
	ld.global.f64 	%fd305, [%rd109+48];
	mul.f64 	%fd306, %fd16, %fd305;
	ld.global.f64 	%fd307, [%rd91+112];
	sub.f64 	%fd308, %fd307, %fd306;
	st.global.f64 	[%rd91+112], %fd308;
	ld.global.f64 	%fd309, [%rd109+56];
	mul.f64 	%fd310, %fd16, %fd309;
	ld.global.f64 	%fd311, [%rd91+120];
	sub.f64 	%fd312, %fd311, %fd310;
	st.global.f64 	[%rd91+120], %fd312;
	add.s32 	%r134, %r134, 16;
	add.s64 	%rd109, %rd109, 128;
	add.s32 	%r133, %r133, 16;
	setp.ne.s32 	%p34, %r134, 0;
	@%p34 bra 	$L__BB3_44;
$L__BB3_45:
	setp.eq.s32 	%p35, %r40, 0;
	@%p35 bra 	$L__BB3_55;
	add.s32 	%r114, %r40, -1;
	setp.lt.u32 	%p36, %r114, 7;
	@%p36 bra 	$L__BB3_48;
	mul.wide.u32 	%rd92, %r136, 8;
	add.s64 	%rd93, %rd4, %rd92;
	ld.global.f64 	%fd313, [%rd93];
	mul.f64 	%fd314, %fd16, %fd313;
	add.s32 	%r115, %r136, %r44;
	mul.wide.s32 	%rd94, %r115, 8;
	add.s64 	%rd95, %rd3, %rd94;
	ld.global.f64 	%fd315, [%rd95];
	sub.f64 	%fd316, %fd315, %fd314;
	st.global.f64 	[%rd95], %fd316;
	ld.global.f64 	%fd317, [%rd93+8];
	mul.f64 	%fd318, %fd16, %fd317;
	ld.global.f64 	%fd319, [%rd95+8];
	sub.f64 	%fd320, %fd319, %fd318;
	st.global.f64 	[%rd95+8], %fd320;
	ld.global.f64 	%fd321, [%rd93+16];
	mul.f64 	%fd322, %fd16, %fd321;
	ld.global.f64 	%fd323, [%rd95+16];
	sub.f64 	%fd324, %fd323, %fd322;
	st.global.f64 	[%rd95+16], %fd324;
	ld.global.f64 	%fd325, [%rd93+24];
	mul.f64 	%fd326, %fd16, %fd325;
	ld.global.f64 	%fd327, [%rd95+24];
	sub.f64 	%fd328, %fd327, %fd326;
	st.global.f64 	[%rd95+24], %fd328;
	ld.global.f64 	%fd329, [%rd93+32];
	mul.f64 	%fd330, %fd16, %fd329;
	ld.global.f64 	%fd331, [%rd95+32];
	sub.f64 	%fd332, %fd331, %fd330;
	st.global.f64 	[%rd95+32], %fd332;
	ld.global.f64 	%fd333, [%rd93+40];
	mul.f64 	%fd334, %fd16, %fd333;
	ld.global.f64 	%fd335, [%rd95+40];
	sub.f64 	%fd336, %fd335, %fd334;
	st.global.f64 	[%rd95+40], %fd336;
	ld.global.f64 	%fd337, [%rd93+48];
	mul.f64 	%fd338, %fd16, %fd337;
	ld.global.f64 	%fd339, [%rd95+48];
	sub.f64 	%fd340, %fd339, %fd338;
	st.global.f64 	[%rd95+48], %fd340;
	ld.global.f64 	%fd341, [%rd93+56];
	mul.f64 	%fd342, %fd16, %fd341;
	ld.global.f64 	%fd343, [%rd95+56];
	sub.f64 	%fd344, %fd343, %fd342;
	st.global.f64 	[%rd95+56], %fd344;
	add.s32 	%r136, %r136, 8;
$L__BB3_48:
	setp.eq.s32 	%p37, %r41, 0;
	@%p37 bra 	$L__BB3_55;
	add.s32 	%r116, %r41, -1;
	setp.lt.u32 	%p38, %r116, 3;
	@%p38 bra 	$L__BB3_51;
	mul.wide.u32 	%rd96, %r136, 8;
	add.s64 	%rd97, %rd4, %rd96;
	ld.global.f64 	%fd345, [%rd97];
	mul.f64 	%fd346, %fd16, %fd345;
	add.s32 	%r117, %r136, %r44;
	mul.wide.s32 	%rd98, %r117, 8;
	add.s64 	%rd99, %rd3, %rd98;
	ld.global.f64 	%fd347, [%rd99];
	sub.f64 	%fd348, %fd347, %fd346;
	st.global.f64 	[%rd99], %fd348;
	ld.global.f64 	%fd349, [%rd97+8];
	mul.f64 	%fd350, %fd16, %fd349;
	ld.global.f64 	%fd351, [%rd99+8];
	sub.f64 	%fd352, %fd351, %fd350;
	st.global.f64 	[%rd99+8], %fd352;
	ld.global.f64 	%fd353, [%rd97+16];
	mul.f64 	%fd354, %fd16, %fd353;
	ld.global.f64 	%fd355, [%rd99+16];
	sub.f64 	%fd356, %fd355, %fd354;
	st.global.f64 	[%rd99+16], %fd356;
	ld.global.f64 	%fd357, [%rd97+24];
	mul.f64 	%fd358, %fd16, %fd357;
	ld.global.f64 	%fd359, [%rd99+24];
	sub.f64 	%fd360, %fd359, %fd358;
	st.global.f64 	[%rd99+24], %fd360;
	add.s32 	%r136, %r136, 4;
$L__BB3_51:
	setp.eq.s32 	%p39, %r42, 0;
	@%p39 bra 	$L__BB3_55;
	setp.eq.s32 	%p40, %r42, 1;
	mul.wide.u32 	%rd100, %r136, 8;
	add.s64 	%rd15, %rd4, %rd100;
	ld.global.f64 	%fd361, [%rd15];
	mul.f64 	%fd362, %fd16, %fd361;
	add.s32 	%r118, %r136, %r44;
	mul.wide.s32 	%rd101, %r118, 8;
	add.s64 	%rd16, %rd3, %rd101;
	ld.global.f64 	%fd363, [%rd16];
	sub.f64 	%fd364, %fd363, %fd362;
	st.global.f64 	[%rd16], %fd364;
	@%p40 bra 	$L__BB3_55;
	setp.eq.s32 	%p41, %r42, 2;
	ld.global.f64 	%fd365, [%rd15+8];
	mul.f64 	%fd366, %fd16, %fd365;
	ld.global.f64 	%fd367, [%rd16+8];
	sub.f64 	%fd368, %fd367, %fd366;
	st.global.f64 	[%rd16+8], %fd368;
	@%p41 bra 	$L__BB3_55;
	ld.global.f64 	%fd369, [%rd15+16];
	mul.f64 	%fd370, %fd16, %fd369;
	ld.global.f64 	%fd371, [%rd16+16];
	sub.f64 	%fd372, %fd371, %fd370;
	st.global.f64 	[%rd16+16], %fd372;
$L__BB3_55:
	ld.param.u64 	%rd106, [_Z14backwardKernelPdS_S_S_S_S_S_S_iii_param_1];
	cvta.to.global.u64 	%rd102, %rd106;
	mul.wide.s32 	%rd103, %r132, 8;
	add.s64 	%rd104, %rd102, %rd103;
	ld.global.f64 	%fd373, [%rd104];
	sub.f64 	%fd374, %fd373, %fd16;
	st.global.f64 	[%rd104], %fd374;
	add.s32 	%r132, %r132, %r39;
	setp.lt.s32 	%p42, %r132, %r60;
	@%p42 bra 	$L__BB3_42;
	bra.uni 	$L__BB3_57;
$L__BB3_56:
	ld.param.u64 	%rd105, [_Z14backwardKernelPdS_S_S_S_S_S_S_iii_param_1];
	shl.b32 	%r106, %r132, 3;
	mov.u32 	%r107, _ZZ14backwardKernelPdS_S_S_S_S_S_S_iiiE8d_hidden;
	add.s32 	%r108, %r107, %r106;
	ld.shared.f64 	%fd245, [%r108];
	cvta.to.global.u64 	%rd87, %rd105;
	mul.wide.s32 	%rd88, %r132, 8;
	add.s64 	%rd89, %rd87, %rd88;
	ld.global.f64 	%fd246, [%rd89];
	fma.rn.f64 	%fd247, %fd245, 0dBF847AE140000000, %fd246;
	st.global.f64 	[%rd89], %fd247;
	add.s32 	%r132, %r132, %r39;
	setp.lt.s32 	%p32, %r132, %r60;
	@%p32 bra 	$L__BB3_56;
$L__BB3_57:
	ret;

}


// ===== COMPILED SASS (sm_100) =====

	.target	sm_100

	.elftype	@"ET_EXEC"


//--------------------- .note.nv.tkinfo           --------------------------
	.section	.note.nv.tkinfo,"",@"SHT_NOTE"
	.sectionflags	@"SHF_NOTE_NV_TKINFO"
	.tkinfo
        /*0018*/ 	.word	0x00000002
        /*0030*/ 	.string	""
        /*0030*/ 	.string	"ptxas"
        /*0030*/ 	.string	"Cuda compilation tools, release 13.0, V13.0.88"
        /*0030*/ 	.string	"Build cuda_13.0.r13.0/compiler.36424714_0"
        /*0030*/ 	.string	"-arch sm_100 -m 64 "



//--------------------- .note.nv.cuinfo           --------------------------
	.section	.note.nv.cuinfo,"",@"SHT_NOTE"
	.sectionflags	@"SHF_NOTE_NV_CUINFO"
        /*0018*/ 	.short	0x0002
        /*001a*/ 	.short	0x0064
        /*001c*/ 	.short	0x0082
	.zero		2


//--------------------- .nv.info                  --------------------------
	.section	.nv.info,"",@"SHT_CUDA_INFO"
	.align	4


	//----- nvinfo : EIATTR_REGCOUNT
	.align		4
        /*0000*/ 	.byte	0x04, 0x2f
        /*0002*/ 	.short	(.L_1 - .L_0)
	.align		4
.L_0:
        /*0004*/ 	.word	index@(_Z10reluKernelPdi)
        /*0008*/ 	.word	0x0000000c


	//----- nvinfo : EIATTR_FRAME_SIZE
	.align		4
.L_1:
        /*000c*/ 	.byte	0x04, 0x11
        /*000e*/ 	.short	(.L_3 - .L_2)
	.align		4
.L_2:
        /*0010*/ 	.word	index@(_Z10reluKernelPdi)
        /*0014*/ 	.word	0x00000000


	//----- nvinfo : EIATTR_REGCOUNT
	.align		4
.L_3:
        /*0018*/ 	.byte	0x04, 0x2f
        /*001a*/ 	.short	(.L_5 - .L_4)
	.align		4
.L_4:
        /*001c*/ 	.word	index@(_Z13softmaxKernelPdi)
        /*0020*/ 	.word	0x0000001c


	//----- nvinfo : EIATTR_FRAME_SIZE
	.align		4
.L_5:
        /*0024*/ 	.byte	0x04, 0x11
        /*0026*/ 	.short	(.L_7 - .L_6)
	.align		4
.L_6:
        /*0028*/ 	.word	index@($__internal_0_$__cuda_sm20_div_rn_f64_full)
        /*002c*/ 	.word	0x00000000


	//----- nvinfo : EIATTR_FRAME_SIZE
	.align		4
.L_7:
        /*0030*/ 	.byte	0x04, 0x11
        /*0032*/ 	.short	(.L_9 - .L_8)
	.align		4
.L_8:
        /*0034*/ 	.word	index@(_Z13softmaxKernelPdi)
        /*0038*/ 	.word	0x00000000


	//----- nvinfo : EIATTR_REGCOUNT
	.align		4
.L_9:
        /*003c*/ 	.byte	0x04, 0x2f
        /*003e*/ 	.short	(.L_11 - .L_10)
	.align		4
.L_10:
        /*0040*/ 	.word	index@(_Z13forwardKernelPdS_S_S_S_S_S_iii)
        /*0044*/ 	.word	0x00000020


	//----- nvinfo : EIATTR_FRAME_SIZE
	.align		4
.L_11:
        /*0048*/ 	.byte	0x04, 0x11
        /*004a*/ 	.short	(.L_13 - .L_12)
	.align		4
.L_12:
        /*004c*/ 	.word	index@(_Z13forwardKernelPdS_S_S_S_S_S_iii)
        /*0050*/ 	.word	0x00000000


	//----- nvinfo : EIATTR_REGCOUNT
	.align		4
.L_13:
        /*0054*/ 	.byte	0x04, 0x2f
        /*0056*/ 	.short	(.L_15 - .L_14)
	.align		4
.L_14:
        /*0058*/ 	.word	index@(_Z14backwardKernelPdS_S_S_S_S_S_S_iii)
        /*005c*/ 	.word	0x00000020


	//----- nvinfo : EIATTR_FRAME_SIZE
	.align		4
.L_15:
        /*0060*/ 	.byte	0x04, 0x11
        /*0062*/ 	.short	(.L_17 - .L_16)
	.align		4
.L_16:
        /*0064*/ 	.word	index@(_Z14backwardKernelPdS_S_S_S_S_S_S_iii)
        /*0068*/ 	.word	0x00000000


	//----- nvinfo : EIATTR_MIN_STACK_SIZE
	.align		4
.L_17:
        /*006c*/ 	.byte	0x04, 0x12
        /*006e*/ 	.short	(.L_19 - .L_18)
	.align		4
.L_18:
        /*0070*/ 	.word	index@(_Z14backwardKernelPdS_S_S_S_S_S_S_iii)
        /*0074*/ 	.word	0x00000000


	//----- nvinfo : EIATTR_MIN_STACK_SIZE
	.align		4
.L_19:
        /*0078*/ 	.byte	0x04, 0x12
        /*007a*/ 	.short	(.L_21 - .L_20)
	.align		4
.L_20:
        /*007c*/ 	.word	index@(_Z13forwardKernelPdS_S_S_S_S_S_iii)
        /*0080*/ 	.word	0x00000000


	//----- nvinfo : EIATTR_MIN_STACK_SIZE
	.align		4
.L_21:
        /*0084*/ 	.byte	0x04, 0x12
        /*0086*/ 	.short	(.L_23 - .L_22)
	.align		4
.L_22:
        /*0088*/ 	.word	index@(_Z13softmaxKernelPdi)
        /*008c*/ 	.word	0x00000000


	//----- nvinfo : EIATTR_MIN_STACK_SIZE
	.align		4
.L_23:
        /*0090*/ 	.byte	0x04, 0x12
        /*0092*/ 	.short	(.L_25 - .L_24)
	.align		4
.L_24:
        /*0094*/ 	.word	index@(_Z10reluKernelPdi)
        /*0098*/ 	.word	0x00000000
.L_25:


//--------------------- .nv.compat                --------------------------
	.section	.nv.compat,"",@"SHT_CUDA_COMPAT_INFO"
	.align	4
        /*0000*/ 	.byte	0x02, 0x09, 0x00, 0x00, 0x02, 0x02, 0x01, 0x00, 0x02, 0x05, 0x05, 0x00, 0x03, 0x07, 0x01, 0x01
        /*0010*/ 	.byte	0x02, 0x03, 0x00, 0x00, 0x02, 0x06, 0x01, 0x00, 0x04, 0x0b, 0x08, 0x00, 0x01, 0x00, 0x00, 0x00
        /*0020*/ 	.byte	0x00, 0x00, 0x00, 0x00


//--------------------- .nv.info._Z14backwardKernelPdS_S_S_S_S_S_S_iii --------------------------
	.section	.nv.info._Z14backwardKernelPdS_S_S_S_S_S_S_iii,"",@"SHT_CUDA_INFO"
	.sectionflags	@""
	.align	4


	//----- nvinfo : EIATTR_CUDA_API_VERSION
	.align		4
        /*0000*/ 	.byte	0x04, 0x37
        /*0002*/ 	.short	(.L_27 - .L_26)
.L_26:
        /*0004*/ 	.word	0x00000082


	//----- nvinfo : EIATTR_KPARAM_INFO
	.align		4
.L_27:
        /*0008*/ 	.byte	0x04, 0x17
        /*000a*/ 	.short	(.L_29 - .L_28)
.L_28:
        /*000c*/ 	.word	0x00000000
        /*0010*/ 	.short	0x000a
        /*0012*/ 	.short	0x0048
        /*0014*/ 	.byte	0x00, 0xf0, 0x11, 0x00


	//----- nvinfo : EIATTR_KPARAM_INFO
	.align		4
.L_29:
        /*0018*/ 	.byte	0x04, 0x17
        /*001a*/ 	.short	(.L_31 - .L_30)
.L_30:
        /*001c*/ 	.word	0x00000000
        /*0020*/ 	.short	0x0009
        /*0022*/ 	.short	0x0044
        /*0024*/ 	.byte	0x00, 0xf0, 0x11, 0x00


	//----- nvinfo : EIATTR_KPARAM_INFO
	.align		4
.L_31:
        /*0028*/ 	.byte	0x04, 0x17
        /*002a*/ 	.short	(.L_33 - .L_32)
.L_32:
        /*002c*/ 	.word	0x00000000
        /*0030*/ 	.short	0x0008
        /*0032*/ 	.short	0x0040
        /*0034*/ 	.byte	0x00, 0xf0, 0x11, 0x00


	//----- nvinfo : EIATTR_KPARAM_INFO
	.align		4
.L_33:
        /*0038*/ 	.byte	0x04, 0x17
        /*003a*/ 	.short	(.L_35 - .L_34)
.L_34:
        /*003c*/ 	.word	0x00000000
        /*0040*/ 	.short	0x0007
        /*0042*/ 	.short	0x0038
        /*0044*/ 	.byte	0x00, 0xf5, 0x21, 0x00


	//----- nvinfo : EIATTR_KPARAM_INFO
	.align		4
.L_35:
        /*0048*/ 	.byte	0x04, 0x17
        /*004a*/ 	.short	(.L_37 - .L_36)
.L_36:
        /*004c*/ 	.word	0x00000000
        /*0050*/ 	.short	0x0006
        /*0052*/ 	.short	0x0030
        /*0054*/ 	.byte	0x00, 0xf5, 0x21, 0x00


	//----- nvinfo : EIATTR_KPARAM_INFO
	.align		4
.L_37:
        /*0058*/ 	.byte	0x04, 0x17
        /*005a*/ 	.short	(.L_39 - .L_38)
.L_38:
        /*005c*/ 	.word	0x00000000
        /*0060*/ 	.short	0x0005
        /*0062*/ 	.short	0x0028
        /*0064*/ 	.byte	0x00, 0xf5, 0x21, 0x00


	//----- nvinfo : EIATTR_KPARAM_INFO
	.align		4
.L_39:
        /*0068*/ 	.byte	0x04, 0x17
        /*006a*/ 	.short	(.L_41 - .L_40)
.L_40:
        /*006c*/ 	.word	0x00000000
        /*0070*/ 	.short	0x0004
        /*0072*/ 	.short	0x0020
        /*0074*/ 	.byte	0x00, 0xf5, 0x21, 0x00


	//----- nvinfo : EIATTR_KPARAM_INFO
	.align		4
.L_41:
        /*0078*/ 	.byte	0x04, 0x17
        /*007a*/ 	.short	(.L_43 - .L_42)
.L_42:
        /*007c*/ 	.word	0x00000000
        /*0080*/ 	.short	0x0003
        /*0082*/ 	.short	0x0018
        /*0084*/ 	.byte	0x00, 0xf5, 0x21, 0x00


	//----- nvinfo : EIATTR_KPARAM_INFO
	.align		4
.L_43:
        /*0088*/ 	.byte	0x04, 0x17
        /*008a*/ 	.short	(.L_45 - .L_44)
.L_44:
        /*008c*/ 	.word	0x00000000
        /*0090*/ 	.short	0x0002
        /*0092*/ 	.short	0x0010
        /*0094*/ 	.byte	0x00, 0xf5, 0x21, 0x00


	//----- nvinfo : EIATTR_KPARAM_INFO
	.align		4
.L_45:
        /*0098*/ 	.byte	0x04, 0x17
        /*009a*/ 	.short	(.L_47 - .L_46)
.L_46:
        /*009c*/ 	.word	0x00000000
        /*00a0*/ 	.short	0x0001
        /*00a2*/ 	.short	0x0008
        /*00a4*/ 	.byte	0x00, 0xf5, 0x21, 0x00


	//----- nvinfo : EIATTR_KPARAM_INFO
	.align		4
.L_47:
        /*00a8*/ 	.byte	0x04, 0x17
        /*00aa*/ 	.short	(.L_49 - .L_48)
.L_48:
        /*00ac*/ 	.word	0x00000000
        /*00b0*/ 	.short	0x0000
        /*00b2*/ 	.short	0x0000
        /*00b4*/ 	.byte	0x00, 0xf5, 0x21, 0x00


	//----- nvinfo : EIATTR_SPARSE_MMA_MASK
	.align		4
.L_49:
        /*00b8*/ 	.byte	0x03, 0x50
        /*00ba*/ 	.short	0x0000


	//----- nvinfo : EIATTR_MAXREG_COUNT
	.align		4
        /*00bc*/ 	.byte	0x03, 0x1b
        /*00be*/ 	.short	0x00ff


	//----- nvinfo : EIATTR_NUM_BARRIERS
	.align		4
        /*00c0*/ 	.byte	0x02, 0x4c
        /*00c2*/ 	.byte	0x01
	.zero		1


	//----- nvinfo : EIATTR_MERCURY_ISA_VERSION
	.align		4
        /*00c4*/ 	.byte	0x03, 0x5f
        /*00c6*/ 	.short	0x0101


	//----- nvinfo : EIATTR_VRC_CTA_INIT_COUNT
	.align		4
        /*00c8*/ 	.byte	0x02, 0x4a
	.zero		1
	.zero		1


	//----- nvinfo : EIATTR_EXIT_INSTR_OFFSETS
	.align		4
        /*00cc*/ 	.byte	0x04, 0x1c
        /*00ce*/ 	.short	(.L_51 - .L_50)


	//   ....[0]....
.L_50:
        /*00d0*/ 	.word	0x00001d30


	//   ....[1]....
        /*00d4*/ 	.word	0x00001e80


	//   ....[2]....
        /*00d8*/ 	.word	0x00002b30


	//----- nvinfo : EIATTR_CRS_STACK_SIZE
	.align		4
.L_51:
        /*00dc*/ 	.byte	0x04, 0x1e
        /*00de*/ 	.short	(.L_53 - .L_52)
.L_52:
        /*00e0*/ 	.word	0x00000000


	//----- nvinfo : EIATTR_CBANK_PARAM_SIZE
	.align		4
.L_53:
        /*00e4*/ 	.byte	0x03, 0x19
        /*00e6*/ 	.short	0x004c


	//----- nvinfo : EIATTR_PARAM_CBANK
	.align		4
        /*00e8*/ 	.byte	0x04, 0x0a
        /*00ea*/ 	.short	(.L_55 - .L_54)
	.align		4
.L_54:
        /*00ec*/ 	.word	index@(.nv.constant0._Z14backwardKernelPdS_S_S_S_S_S_S_iii)
        /*00f0*/ 	.short	0x0380
        /*00f2*/ 	.short	0x004c


	//----- nvinfo : EIATTR_SW_WAR
	.align		4
.L_55:
        /*00f4*/ 	.byte	0x04, 0x36
        /*00f6*/ 	.short	(.L_57 - .L_56)
.L_56:
        /*00f8*/ 	.word	0x00000008
.L_57:


//--------------------- .nv.info._Z13forwardKernelPdS_S_S_S_S_S_iii --------------------------
	.section	.nv.info._Z13forwardKernelPdS_S_S_S_S_S_iii,"",@"SHT_CUDA_INFO"
	.sectionflags	@""
	.align	4


	//----- nvinfo : EIATTR_CUDA_API_VERSION
	.align		4
        /*0000*/ 	.byte	0x04, 0x37
        /*0002*/ 	.short	(.L_59 - .L_58)
.L_58:
        /*0004*/ 	.word	0x00000082


	//----- nvinfo : EIATTR_KPARAM_INFO
	.align		4
.L_59:
        /*0008*/ 	.byte	0x04, 0x17
        /*000a*/ 	.short	(.L_61 - .L_60)
.L_60:
        /*000c*/ 	.word	0x00000000
        /*0010*/ 	.short	0x0009
        /*0012*/ 	.short	0x0040
        /*0014*/ 	.byte	0x00, 0xf0, 0x11, 0x00


	//----- nvinfo : EIATTR_KPARAM_INFO
	.align		4
.L_61:
        /*0018*/ 	.byte	0x04, 0x17
        /*001a*/ 	.short	(.L_63 - .L_62)
.L_62:
        /*001c*/ 	.word	0x00000000
        /*0020*/ 	.short	0x0008
        /*0022*/ 	.short	0x003c
        /*0024*/ 	.byte	0x00, 0xf0, 0x11, 0x00


	//----- nvinfo : EIATTR_KPARAM_INFO
	.align		4
.L_63:
        /*0028*/ 	.byte	0x04, 0x17
        /*002a*/ 	.short	(.L_65 - .L_64)
.L_64:
        /*002c*/ 	.word	0x00000000
        /*0030*/ 	.short	0x0007
        /*0032*/ 	.short	0x0038
        /*0034*/ 	.byte	0x00, 0xf0, 0x11, 0x00


	//----- nvinfo : EIATTR_KPARAM_INFO
	.align		4
.L_65:
        /*0038*/ 	.byte	0x04, 0x17
        /*003a*/ 	.short	(.L_67 - .L_66)
.L_66:
        /*003c*/ 	.word	0x00000000
        /*0040*/ 	.short	0x0006
        /*0042*/ 	.short	0x0030
        /*0044*/ 	.byte	0x00, 0xf5, 0x21, 0x00


	//----- nvinfo : EIATTR_KPARAM_INFO
	.align		4
.L_67:
        /*0048*/ 	.byte	0x04, 0x17
        /*004a*/ 	.short	(.L_69 - .L_68)
.L_68:
        /*004c*/ 	.word	0x00000000
        /*0050*/ 	.short	0x0005
        /*0052*/ 	.short	0x0028
        /*0054*/ 	.byte	0x00, 0xf5, 0x21, 0x00


	//----- nvinfo : EIATTR_KPARAM_INFO
	.align		4
.L_69:
        /*0058*/ 	.byte	0x04, 0x17
        /*005a*/ 	.short	(.L_71 - .L_70)
.L_70:
        /*005c*/ 	.word	0x00000000
        /*0060*/ 	.short	0x0004
        /*0062*/ 	.short	0x0020
        /*0064*/ 	.byte	0x00, 0xf5, 0x21, 0x00


	//----- nvinfo : EIATTR_KPARAM_INFO
	.align		4
.L_71:
        /*0068*/ 	.byte	0x04, 0x17
        /*006a*/ 	.short	(.L_73 - .L_72)
.L_72:
        /*006c*/ 	.word	0x00000000
        /*0070*/ 	.short	0x0003
        /*0072*/ 	.short	0x0018
        /*0074*/ 	.byte	0x00, 0xf5, 0x21, 0x00


	//----- nvinfo : EIATTR_KPARAM_INFO
	.align		4
.L_73:
        /*0078*/ 	.byte	0x04, 0x17
        /*007a*/ 	.short	(.L_75 - .L_74)
.L_74:
        /*007c*/ 	.word	0x00000000
        /*0080*/ 	.short	0x0002
        /*0082*/ 	.short	0x0010
        /*0084*/ 	.byte	0x00, 0xf5, 0x21, 0x00


	//----- nvinfo : EIATTR_KPARAM_INFO
	.align		4
.L_75:
        /*0088*/ 	.byte	0x04, 0x17
        /*008a*/ 	.short	(.L_77 - .L_76)
.L_76:
        /*008c*/ 	.word	0x00000000
        /*0090*/ 	.short	0x0001
        /*0092*/ 	.short	0x0008
        /*0094*/ 	.byte	0x00, 0xf5, 0x21, 0x00


	//----- nvinfo : EIATTR_KPARAM_INFO
	.align		4
.L_77:
        /*0098*/ 	.byte	0x04, 0x17
        /*009a*/ 	.short	(.L_79 - .L_78)
.L_78:
        /*009c*/ 	.word	0x00000000
        /*00a0*/ 	.short	0x0000
        /*00a2*/ 	.short	0x0000
        /*00a4*/ 	.byte	0x00, 0xf5, 0x21, 0x00


	//----- nvinfo : EIATTR_SPARSE_MMA_MASK
	.align		4
.L_79:
        /*00a8*/ 	.byte	0x03, 0x50
        /*00aa*/ 	.short	0x0000


	//----- nvinfo : EIATTR_MAXREG_COUNT
	.align		4
        /*00ac*/ 	.byte	0x03, 0x1b
        /*00ae*/ 	.short	0x00ff


	//----- nvinfo : EIATTR_NUM_BARRIERS
	.align		4
        /*00b0*/ 	.byte	0x02, 0x4c
        /*00b2*/ 	.byte	0x01
	.zero		1


	//----- nvinfo : EIATTR_MERCURY_ISA_VERSION
	.align		4
        /*00b4*/ 	.byte	0x03, 0x5f
        /*00b6*/ 	.short	0x0101


	//----- nvinfo : EIATTR_VRC_CTA_INIT_COUNT
	.align		4
        /*00b8*/ 	.byte	0x02, 0x4a
	.zero		1
	.zero		1


	//----- nvinfo : EIATTR_EXIT_INSTR_OFFSETS
	.align		4
        /*00bc*/ 	.byte	0x04, 0x1c
        /*00be*/ 	.short	(.L_81 - .L_80)


	//   ....[0]....
.L_80:
        /*00c0*/ 	.word	0x00000c50


	//   ....[1]....
        /*00c4*/ 	.word	0x00000d20


	//   ....[2]....
        /*00c8*/ 	.word	0x000017c0


	//----- nvinfo : EIATTR_CRS_STACK_SIZE
	.align		4
.L_81:
        /*00cc*/ 	.byte	0x04, 0x1e
        /*00ce*/ 	.short	(.L_83 - .L_82)
.L_82:
        /*00d0*/ 	.word	0x00000000


	//----- nvinfo : EIATTR_CBANK_PARAM_SIZE
	.align		4
.L_83:
        /*00d4*/ 	.byte	0x03, 0x19
        /*00d6*/ 	.short	0x0044


	//----- nvinfo : EIATTR_PARAM_CBANK
	.align		4
        /*00d8*/ 	.byte	0x04, 0x0a
        /*00da*/ 	.short	(.L_85 - .L_84)
	.align		4
.L_84:
        /*00dc*/ 	.word	index@(.nv.constant0._Z13forwardKernelPdS_S_S_S_S_S_iii)
        /*00e0*/ 	.short	0x0380
        /*00e2*/ 	.short	0x0044


	//----- nvinfo : EIATTR_SW_WAR
	.align		4
.L_85:
        /*00e4*/ 	.byte	0x04, 0x36
        /*00e6*/ 	.short	(.L_87 - .L_86)
.L_86:
        /*00e8*/ 	.word	0x00000008
.L_87:


//--------------------- .nv.info._Z13softmaxKernelPdi --------------------------
	.section	.nv.info._Z13softmaxKernelPdi,"",@"SHT_CUDA_INFO"
	.sectionflags	@""
	.align	4


	//----- nvinfo : EIATTR_CUDA_API_VERSION
	.align		4
        /*0000*/ 	.byte	0x04, 0x37
        /*0002*/ 	.short	(.L_89 - .L_88)
.L_88:
        /*0004*/ 	.word	0x00000082


	//----- nvinfo : EIATTR_KPARAM_INFO
	.align		4
.L_89:
        /*0008*/ 	.byte	0x04, 0x17
        /*000a*/ 	.short	(.L_91 - .L_90)
.L_90:
        /*000c*/ 	.word	0x00000000
        /*0010*/ 	.short	0x0001
        /*0012*/ 	.short	0x0008
        /*0014*/ 	.byte	0x00, 0xf0, 0x11, 0x00


	//----- nvinfo : EIATTR_KPARAM_INFO
	.align		4
.L_91:
        /*0018*/ 	.byte	0x04, 0x17
        /*001a*/ 	.short	(.L_93 - .L_92)
.L_92:
        /*001c*/ 	.word	0x00000000
        /*0020*/ 	.short	0x0000
        /*0022*/ 	.short	0x0000
        /*0024*/ 	.byte	0x00, 0xf5, 0x21, 0x00


	//----- nvinfo : EIATTR_SPARSE_MMA_MASK
	.align		4
.L_93:
        /*0028*/ 	.byte	0x03, 0x50
        /*002a*/ 	.short	0x0000


	//----- nvinfo : EIATTR_MAXREG_COUNT
	.align		4
        /*002c*/ 	.byte	0x03, 0x1b
        /*002e*/ 	.short	0x00ff


	//----- nvinfo : EIATTR_NUM_BARRIERS
	.align		4
        /*0030*/ 	.byte	0x02, 0x4c
        /*0032*/ 	.byte	0x01
	.zero		1


	//----- nvinfo : EIATTR_MERCURY_ISA_VERSION
	.align		4
        /*0034*/ 	.byte	0x03, 0x5f
        /*0036*/ 	.short	0x0101


	//----- nvinfo : EIATTR_VRC_CTA_INIT_COUNT
	.align		4
        /*0038*/ 	.byte	0x02, 0x4a
	.zero		1
	.zero		1


	//----- nvinfo : EIATTR_EXIT_INSTR_OFFSETS
	.align		4
        /*003c*/ 	.byte	0x04, 0x1c
        /*003e*/ 	.short	(.L_95 - .L_94)


	//   ....[0]....
.L_94:
        /*0040*/ 	.word	0x00000a10


	//   ....[1]....
        /*0044*/ 	.word	0x00000c70


	//----- nvinfo : EIATTR_CRS_STACK_SIZE
	.align		4
.L_95:
        /*0048*/ 	.byte	0x04, 0x1e
        /*004a*/ 	.short	(.L_97 - .L_96)
.L_96:
        /*004c*/ 	.word	0x00000000


	//----- nvinfo : EIATTR_CBANK_PARAM_SIZE
	.align		4
.L_97:
        /*0050*/ 	.byte	0x03, 0x19
        /*0052*/ 	.short	0x000c


	//----- nvinfo : EIATTR_PARAM_CBANK
	.align		4
        /*0054*/ 	.byte	0x04, 0x0a
        /*0056*/ 	.short	(.L_99 - .L_98)
	.align		4
.L_98:
        /*0058*/ 	.word	index@(.nv.constant0._Z13softmaxKernelPdi)
        /*005c*/ 	.short	0x0380
        /*005e*/ 	.short	0x000c


	//----- nvinfo : EIATTR_SW_WAR
	.align		4
.L_99:
        /*0060*/ 	.byte	0x04, 0x36
        /*0062*/ 	.short	(.L_101 - .L_100)
.L_100:
        /*0064*/ 	.word	0x00000008
.L_101:


//--------------------- .nv.info._Z10reluKernelPdi --------------------------
	.section	.nv.info._Z10reluKernelPdi,"",@"SHT_CUDA_INFO"
	.sectionflags	@""
	.align	4


	//----- nvinfo : EIATTR_CUDA_API_VERSION
	.align		4
        /*0000*/ 	.byte	0x04, 0x37
        /*0002*/ 	.short	(.L_103 - .L_102)
.L_102:
        /*0004*/ 	.word	0x00000082


	//----- nvinfo : EIATTR_KPARAM_INFO
	.align		4
.L_103:
        /*0008*/ 	.byte	0x04, 0x17
        /*000a*/ 	.short	(.L_105 - .L_104)
.L_104:
        /*000c*/ 	.word	0x00000000
        /*0010*/ 	.short	0x0001
        /*0012*/ 	.short	0x0008
        /*0014*/ 	.byte	0x00, 0xf0, 0x11, 0x00


	//----- nvinfo : EIATTR_KPARAM_INFO
	.align		4
.L_105:
        /*0018*/ 	.byte	0x04, 0x17
        /*001a*/ 	.short	(.L_107 - .L_106)
.L_106:
        /*001c*/ 	.word	0x00000000
        /*0020*/ 	.short	0x0000
        /*0022*/ 	.short	0x0000
        /*0024*/ 	.byte	0x00, 0xf5, 0x21, 0x00


	//----- nvinfo : EIATTR_SPARSE_MMA_MASK
	.align		4
.L_107:
        /*0028*/ 	.byte	0x03, 0x50
        /*002a*/ 	.short	0x0000


	//----- nvinfo : EIATTR_MAXREG_COUNT
	.align		4
        /*002c*/ 	.byte	0x03, 0x1b
        /*002e*/ 	.short	0x00ff


	//----- nvinfo : EIATTR_MERCURY_ISA_VERSION
	.align		4
        /*0030*/ 	.byte	0x03, 0x5f
        /*0032*/ 	.short	0x0101


	//----- nvinfo : EIATTR_VRC_CTA_INIT_COUNT
	.align		4
        /*0034*/ 	.byte	0x02, 0x4a
	.zero		1
	.zero		1


	//----- nvinfo : EIATTR_EXIT_INSTR_OFFSETS
	.align		4
        /*0038*/ 	.byte	0x04, 0x1c
        /*003a*/ 	.short	(.L_109 - .L_108)


	//   ....[0]....
.L_108:
        /*003c*/ 	.word	0x00000070


	//   ....[1]....
        /*0040*/ 	.word	0x00000140


	//----- nvinfo : EIATTR_CBANK_PARAM_SIZE
	.align		4
.L_109:
        /*0044*/ 	.byte	0x03, 0x19
        /*0046*/ 	.short	0x000c


	//----- nvinfo : EIATTR_PARAM_CBANK
	.align		4
        /*0048*/ 	.byte	0x04, 0x0a
        /*004a*/ 	.short	(.L_111 - .L_110)
	.align		4
.L_110:
        /*004c*/ 	.word	index@(.nv.constant0._Z10reluKernelPdi)
        /*0050*/ 	.short	0x0380
        /*0052*/ 	.short	0x000c


	//----- nvinfo : EIATTR_SW_WAR
	.align		4
.L_111:
        /*0054*/ 	.byte	0x04, 0x36
        /*0056*/ 	.short	(.L_113 - .L_112)
.L_112:
        /*0058*/ 	.word	0x00000008
.L_113:


//--------------------- .nv.callgraph             --------------------------
	.section	.nv.callgraph,"",@"SHT_CUDA_CALLGRAPH"
	.align	4
	.sectionentsize	8
	.align		4
        /*0000*/ 	.word	0x00000000
	.align		4
        /*0004*/ 	.word	0xffffffff
	.align		4
        /*0008*/ 	.word	0x00000000
	.align		4
        /*000c*/ 	.word	0xfffffffe
	.align		4
        /*0010*/ 	.word	0x00000000
	.align		4
        /*0014*/ 	.word	0xfffffffd
	.align		4
        /*0018*/ 	.word	0x00000000
	.align		4
        /*001c*/ 	.word	0xfffffffc


//--------------------- .text._Z14backwardKernelPdS_S_S_S_S_S_S_iii --------------------------
	.section	.text._Z14backwardKernelPdS_S_S_S_S_S_S_iii,"ax",@progbits
	.align	128
        .global         _Z14backwardKernelPdS_S_S_S_S_S_S_iii
        .type           _Z14backwardKernelPdS_S_S_S_S_S_S_iii,@function
        .size           _Z14backwardKernelPdS_S_S_S_S_S_S_iii,(.L_x_81 - _Z14backwardKernelPdS_S_S_S_S_S_S_iii)
        .other          _Z14backwardKernelPdS_S_S_S_S_S_S_iii,@"STO_CUDA_ENTRY STV_DEFAULT"
_Z14backwardKernelPdS_S_S_S_S_S_S_iii:
.text._Z14backwardKernelPdS_S_S_S_S_S_S_iii:
[----:B------:R-:W-:Y:S01]  /*0000*/  LDC R1, c[0x0][0x37c] ;  /* 0x0000df00ff017b82 */ /* 0x000fe20000000800 */
[----:B------:R-:W0:Y:S01]  /*0010*/  S2R R7, SR_TID.X ;  /* 0x0000000000077919 */ /* 0x000e220000002100 */
[----:B------:R-:W1:Y:S01]  /*0020*/  LDCU UR4, c[0x0][0x3c8] ;  /* 0x00007900ff0477ac */ /* 0x000e620008000800 */
[----:B------:R-:W-:Y:S01]  /*0030*/  BSSY.RECONVERGENT B0, `(.L_x_0) ;  /* 0x0000016000007945 */ /* 0x000fe20003800200 */
[----:B------:R-:W2:Y:S01]  /*0040*/  LDCU.64 UR10, c[0x0][0x358] ;  /* 0x00006b00ff0a77ac */ /* 0x000ea20008000a00 */
[----:B-1----:R-:W-:-:S05]  /*0050*/  IMAD.U32 R0, RZ, RZ, UR4 ;  /* 0x00000004ff007e24 */ /* 0x002fca000f8e00ff */
[----:B0-----:R-:W-:-:S13]  /*0060*/  ISETP.GE.AND P0, PT, R7, R0, PT ;  /* 0x000000000700720c */ /* 0x001fda0003f06270 */
[----:B--2---:R-:W-:Y:S05]  /*0070*/  @P0 BRA `(.L_x_1) ;  /* 0x0000000000440947 */ /* 0x004fea0003800000 */
[----:B------:R-:W0:Y:S01]  /*0080*/  S2R R9, SR_CgaCtaId ;  /* 0x0000000000097919 */ /* 0x000e220000008800 */
[----:B------:R-:W1:Y:S01]  /*0090*/  LDC R14, c[0x0][0x360] ;  /* 0x0000d800ff0e7b82 */ /* 0x000e620000000800 */
[----:B------:R-:W-:Y:S01]  /*00a0*/  MOV R6, 0x400 ;  /* 0x0000040000067802 */ /* 0x000fe20000000f00 */
[----:B------:R-:W-:-:S06]  /*00b0*/  IMAD.MOV.U32 R15, RZ, RZ, R7 ;  /* 0x000000ffff0f7224 */ /* 0x000fcc00078e0007 */
[----:B------:R-:W2:Y:S08]  /*00c0*/  LDC.64 R2, c[0x0][0x3b0] ;  /* 0x0000ec00ff027b82 */ /* 0x000eb00000000a00 */
[----:B------:R-:W3:Y:S01]  /*00d0*/  LDC.64 R4, c[0x0][0x3b8] ;  /* 0x0000ee00ff047b82 */ /* 0x000ee20000000a00 */
[----:B0-----:R-:W-:-:S07]  /*00e0*/  LEA R6, R9, R6, 0x18 ;  /* 0x0000000609067211 */ /* 0x001fce00078ec0ff */
.L_x_2:
[----:B--2---:R-:W-:-:S04]  /*00f0*/  IMAD.WIDE R8, R15, 0x8, R2 ;  /* 0x000000080f087825 */ /* 0x004fc800078e0202 */
[C---:B---3--:R-:W-:Y:S02]  /*0100*/  IMAD.WIDE R10, R15.reuse, 0x8, R4 ;  /* 0x000000080f0a7825 */ /* 0x048fe400078e0204 */
[----:B------:R-:W2:Y:S04]  /*0110*/  LDG.E.64 R8, desc[UR10][R8.64] ;  /* 0x0000000a08087981 */ /* 0x000ea8000c1e1b00 */
[----:B------:R-:W2:Y:S01]  /*0120*/  LDG.E.64 R10, desc[UR10][R10.64] ;  /* 0x0000000a0a0a7981 */ /* 0x000ea2000c1e1b00 */
[----:B0-----:R-:W-:Y:S01]  /*0130*/  LEA R17, R15, R6, 0x3 ;  /* 0x000000060f117211 */ /* 0x001fe200078e18ff */
[----:B-1----:R-:W-:-:S05]  /*0140*/  IMAD.IADD R15, R14, 0x1, R15 ;  /* 0x000000010e0f7824 */ /* 0x002fca00078e020f */
[----:B------:R-:W-:Y:S01]  /*0150*/  ISETP.GE.AND P0, PT, R15, R0, PT ;  /* 0x000000000f00720c */ /* 0x000fe20003f06270 */
[----:B--2---:R-:W-:-:S07]  /*0160*/  DADD R12, R8, -R10 ;  /* 0x00000000080c7229 */ /* 0x004fce000000080a */
[----:B------:R0:W-:Y:S05]  /*0170*/  STS.64 [R17], R12 ;  /* 0x0000000c11007388 */ /* 0x0001ea0000000a00 */
[----:B------:R-:W-:Y:S05]  /*0180*/  @!P0 BRA `(.L_x_2) ;  /* 0xfffffffc00d88947 */ /* 0x000fea000383ffff */
.L_x_1:
[----:B------:R-:W-:Y:S05]  /*0190*/  BSYNC.RECONVERGENT B0 ;  /* 0x0000000000007941 */ /* 0x000fea0003800200 */
.L_x_0:
[----:B------:R-:W1:Y:S01]  /*01a0*/  LDCU UR4, c[0x0][0x3c4] ;  /* 0x00007880ff0477ac */ /* 0x000e620008000800 */
[----:B------:R-:W-:Y:S01]  /*01b0*/  BSSY.RECONVERGENT B0, `(.L_x_3) ;  /* 0x00000cf000007945 */ /* 0x000fe20003800200 */
[----:B-1----:R-:W-:Y:S01]  /*01c0*/  IMAD.U32 R8, RZ, RZ, UR4 ;  /* 0x00000004ff087e24 */ /* 0x002fe2000f8e00ff */
[----:B------:R-:W-:Y:S04]  /*01d0*/  BAR.SYNC.DEFER_BLOCKING 0x0 ;  /* 0x0000000000007b1d */ /* 0x000fe80000010000 */
[----:B------:R-:W-:-:S13]  /*01e0*/  ISETP.GE.AND P0, PT, R7, R8, PT ;  /* 0x000000080700720c */ /* 0x000fda0003f06270 */
[----:B------:R-:W-:Y:S05]  /*01f0*/  @P0 BRA `(.L_x_4) ;  /* 0x0000000c00280947 */ /* 0x000fea0003800000 */
[----:B------:R-:W1:Y:S01]  /*0200*/  LDC R2, c[0x0][0x360] ;  /* 0x0000d800ff027b82 */ /* 0x000e620000000800 */
[----:B------:R-:W-:-:S13]  /*0210*/  ISETP.GT.AND P0, PT, R0, RZ, PT ;  /* 0x000000ff0000720c */ /* 0x000fda0003f04270 */
[----:B------:R-:W-:Y:S05]  /*0220*/  @P0 BRA `(.L_x_5) ;  /* 0x00000000002c0947 */ /* 0x000fea0003800000 */
[----:B------:R-:W2:Y:S01]  /*0230*/  S2R R5, SR_CgaCtaId ;  /* 0x0000000000057919 */ /* 0x000ea20000008800 */
[----:B------:R-:W-:Y:S01]  /*0240*/  MOV R4, 0x400 ;  /* 0x0000040000047802 */ /* 0x000fe20000000f00 */
[----:B------:R-:W-:-:S03]  /*0250*/  IMAD.MOV.U32 R3, RZ, RZ, R7 ;  /* 0x000000ffff037224 */ /* 0x000fc600078e0007 */
[----:B------:R-:W-:-:S04]  /*0260*/  IADD3 R4, PT, PT, R4, 0x50, RZ ;  /* 0x0000005004047810 */ /* 0x000fc80007ffe0ff */
[----:B--2---:R-:W-:-:S07]  /*0270*/  LEA R4, R5, R4, 0x18 ;  /* 0x0000000405047211 */ /* 0x004fce00078ec0ff */
.L_x_6:
[----:B------:R-:W-:Y:S01]  /*0280*/  IMAD R5, R3, 0x8, R4 ;  /* 0x0000000803057824 */ /* 0x000fe200078e0204 */
[----:B-1----:R-:W-:-:S04]  /*0290*/  IADD3 R3, PT, PT, R2, R3, RZ ;  /* 0x0000000302037210 */ /* 0x002fc80007ffe0ff */
[----:B------:R2:W-:Y:S01]  /*02a0*/  STS.64 [R5], RZ ;  /* 0x000000ff05007388 */ /* 0x0005e20000000a00 */
[----:B------:R-:W-:-:S13]  /*02b0*/  ISETP.GE.AND P0, PT, R3, R8, PT ;  /* 0x000000080300720c */ /* 0x000fda0003f06270 */
[----:B--2---:R-:W-:Y:S05]  /*02c0*/  @!P0 BRA `(.L_x_6) ;  /* 0xfffffffc00ec8947 */ /* 0x004fea000383ffff */
[----:B------:R-:W-:Y:S05]  /*02d0*/  BRA `(.L_x_4) ;  /* 0x0000000800f07947 */ /* 0x000fea0003800000 */
.L_x_5:
[C---:B------:R-:W-:Y:S01]  /*02e0*/  LOP3.LUT R6, R0.reuse, 0xf, RZ, 0xc0, !PT ;  /* 0x0000000f00067812 */ /* 0x040fe200078ec0ff */
[----:B------:R-:W-:Y:S01]  /*02f0*/  IMAD.MOV.U32 R5, RZ, RZ, R7 ;  /* 0x000000ffff057224 */ /* 0x000fe200078e0007 */
[C---:B------:R-:W-:Y:S02]  /*0300*/  LOP3.LUT R3, R0.reuse, 0x7, RZ, 0xc0, !PT ;  /* 0x0000000700037812 */ /* 0x040fe400078ec0ff */
[----:B------:R-:W-:-:S07]  /*0310*/  LOP3.LUT R4, R0, 0x3, RZ, 0xc0, !PT ;  /* 0x0000000300047812 */ /* 0x000fce00078ec0ff */
.L_x_12:
[----:B------:R-:W2:Y:S01]  /*0320*/  LDCU UR4, c[0x0][0x3c8] ;  /* 0x00007900ff0477ac */ /* 0x000ea20008000800 */
[----:B0-----:R-:W-:Y:S02]  /*0330*/  MOV R17, RZ ;  /* 0x000000ff00117202 */ /* 0x001fe40000000f00 */
[----:B------:R-:W-:Y:S01]  /*0340*/  CS2R R14, SRZ ;  /* 0x00000000000e7805 */ /* 0x000fe2000001ff00 */
[----:B--2---:R-:W-:-:S05]  /*0350*/  IMAD.U32 R0, RZ, RZ, UR4 ;  /* 0x00000004ff007e24 */ /* 0x004fca000f8e00ff */
[----:B------:R-:W-:-:S13]  /*0360*/  ISETP.GE.U32.AND P0, PT, R0, 0x10, PT ;  /* 0x000000100000780c */ /* 0x000fda0003f06070 */
[----:B------:R-:W-:Y:S05]  /*0370*/  @!P0 BRA `(.L_x_7) ;  /* 0x0000000400148947 */ /* 0x000fea0003800000 */
[----:B------:R-:W0:Y:S01]  /*0380*/  S2R R9, SR_CgaCtaId ;  /* 0x0000000000097919 */ /* 0x000e220000008800 */
[----:B------:R-:W-:Y:S01]  /*0390*/  MOV R16, 0x400 ;  /* 0x0000040000107802 */ /* 0x000fe20000000f00 */
[----:B------:R-:W-:Y:S01]  /*03a0*/  IMAD.MOV.U32 R18, RZ, RZ, RZ ;  /* 0x000000ffff127224 */ /* 0x000fe200078e00ff */
[----:B------:R-:W-:Y:S02]  /*03b0*/  LOP3.LUT R17, R0, 0x7ffffff0, RZ, 0xc0, !PT ;  /* 0x7ffffff000117812 */ /* 0x000fe400078ec0ff */
[----:B------:R-:W-:Y:S02]  /*03c0*/  CS2R R14, SRZ ;  /* 0x00000000000e7805 */ /* 0x000fe4000001ff00 */
[----:B0-----:R-:W-:-:S07]  /*03d0*/  LEA R16, R9, R16, 0x18 ;  /* 0x0000001009107211 */ /* 0x001fce00078ec0ff */
.L_x_8:
[----:B------:R-:W0:Y:S08]  /*03e0*/  LDC R12, c[0x0][0x3c4] ;  /* 0x0000f100ff0c7b82 */ /* 0x000e300000000800 */
[----:B------:R-:W2:Y:S01]  /*03f0*/  LDC.64 R10, c[0x0][0x390] ;  /* 0x0000e400ff0a7b82 */ /* 0x000ea20000000a00 */
[----:B0-----:R-:W-:-:S04]  /*0400*/  IMAD R9, R18, R12, R5 ;  /* 0x0000000c12097224 */ /* 0x001fc800078e0205 */
[----:B--2---:R-:W-:-:S05]  /*0410*/  IMAD.WIDE R10, R9, 0x8, R10 ;  /* 0x00000008090a7825 */ /* 0x004fca00078e020a */
[----:B------:R0:W2:Y:S01]  /*0420*/  LDG.E.64 R24, desc[UR10][R10.64] ;  /* 0x0000000a0a187981 */ /* 0x0000a2000c1e1b00 */
[----:B------:R-:W-:-:S05]  /*0430*/  IMAD.WIDE R20, R12, 0x8, R10 ;  /* 0x000000080c147825 */ /* 0x000fca00078e020a */
[----:B------:R-:W3:Y:S01]  /*0440*/  LDG.E.64 R26, desc[UR10][R20.64] ;  /* 0x0000000a141a7981 */ /* 0x000ee2000c1e1b00 */
[----:B------:R-:W-:-:S05]  /*0450*/  IMAD.WIDE R22, R12, 0x8, R20 ;  /* 0x000000080c167825 */ /* 0x000fca00078e0214 */
[----:B------:R4:W5:Y:S01]  /*0460*/  LDG.E.64 R20, desc[UR10][R22.64] ;  /* 0x0000000a16147981 */ /* 0x000962000c1e1b00 */
[----:B------:R-:W-:-:S05]  /*0470*/  LEA R19, R18, R16, 0x3 ;  /* 0x0000001012137211 */ /* 0x000fca00078e18ff */
[----:B0-----:R-:W2:Y:S01]  /*0480*/  LDS.128 R8, [R19] ;  /* 0x0000000013087984 */ /* 0x001ea20000000c00 */
[----:B----4-:R-:W-:-:S05]  /*0490*/  IMAD.WIDE R22, R12, 0x8, R22 ;  /* 0x000000080c167825 */ /* 0x010fca00078e0216 */
[----:B------:R-:W4:Y:S01]  /*04a0*/  LDG.E.64 R28, desc[UR10][R22.64] ;  /* 0x0000000a161c7981 */ /* 0x000f22000c1e1b00 */
[----:B--2---:R-:W-:Y:S01]  /*04b0*/  DFMA R8, R24, R8, R14 ;  /* 0x000000081808722b */ /* 0x004fe2000000000e */
[----:B------:R-:W-:-:S05]  /*04c0*/  IMAD.WIDE R14, R12, 0x8, R22 ;  /* 0x000000080c0e7825 */ /* 0x000fca00078e0216 */
[----:B------:R0:W2:Y:S02]  /*04d0*/  LDG.E.64 R24, desc[UR10][R14.64] ;  /* 0x0000000a0e187981 */ /* 0x0000a4000c1e1b00 */
[----:B---3--:R-:W-:Y:S02]  /*04e0*/  DFMA R26, R26, R10, R8 ;  /* 0x0000000a1a1a722b */ /* 0x008fe40000000008 */
[----:B------:R-:W5:Y:S01]  /*04f0*/  LDS.128 R8, [R19+0x10] ;  /* 0x0000100013087984 */ /* 0x000f620000000c00 */
[----:B0-----:R-:W-:-:S05]  /*0500*/  IMAD.WIDE R14, R12, 0x8, R14 ;  /* 0x000000080c0e7825 */ /* 0x001fca00078e020e */
[----:B------:R0:W3:Y:S01]  /*0510*/  LDG.E.64 R22, desc[UR10][R14.64] ;  /* 0x0000000a0e167981 */ /* 0x0000e2000c1e1b00 */
[----:B-----5:R-:W-:Y:S01]  /*0520*/  DFMA R8, R20, R8, R26 ;  /* 0x000000081408722b */ /* 0x020fe2000000001a */
[----:B------:R-:W-:-:S05]  /*0530*/  IMAD.WIDE R26, R12, 0x8, R14 ;  /* 0x000000080c1a7825 */ /* 0x000fca00078e020e */
[----:B------:R-:W5:Y:S02]  /*0540*/  LDG.E.64 R20, desc[UR10][R26.64] ;  /* 0x0000000a1a147981 */ /* 0x000f64000c1e1b00 */
[----:B----4-:R-:W-:Y:S02]  /*0550*/  DFMA R28, R28, R10, R8 ;  /* 0x0000000a1c1c722b */ /* 0x010fe40000000008 */
[----:B------:R-:W2:Y:S01]  /*0560*/  LDS.128 R8, [R19+0x20] ;  /* 0x0000200013087984 */ /* 0x000ea20000000c00 */
[----:B0-----:R-:W-:-:S05]  /*0570*/  IMAD.WIDE R14, R12, 0x8, R26 ;  /* 0x000000080c0e7825 */ /* 0x001fca00078e021a */
[----:B------:R-:W4:Y:S01]  /*0580*/  LDG.E.64 R26, desc[UR10][R14.64] ;  /* 0x0000000a0e1a7981 */ /* 0x000f22000c1e1b00 */
[----:B--2---:R-:W-:Y:S01]  /*0590*/  DFMA R8, R24, R8, R28 ;  /* 0x000000081808722b */ /* 0x004fe2000000001c */
[----:B------:R-:W-:-:S05]  /*05a0*/  IMAD.WIDE R28, R12, 0x8, R14 ;  /* 0x000000080c1c7825 */ /* 0x000fca00078e020e */
[----:B------:R0:W2:Y:S02]  /*05b0*/  LDG.E.64 R14, desc[UR10][R28.64] ;  /* 0x0000000a1c0e7981 */ /* 0x0000a4000c1e1b00 */
[----:B---3--:R-:W-:Y:S02]  /*05c0*/  DFMA R22, R22, R10, R8 ;  /* 0x0000000a1616722b */ /* 0x008fe40000000008 */
[----:B------:R-:W5:Y:S01]  /*05d0*/  LDS.128 R8, [R19+0x30] ;  /* 0x0000300013087984 */ /* 0x000f620000000c00 */
[----:B0-----:R-:W-:-:S05]  /*05e0*/  IMAD.WIDE R28, R12, 0x8, R28 ;  /* 0x000000080c1c7825 */ /* 0x001fca00078e021c */
[----:B-----5:R-:W-:Y:S02]  /*05f0*/  DFMA R8, R20, R8, R22 ;  /* 0x000000081408722b */ /* 0x020fe40000000016 */
[----:B------:R-:W3:Y:S01]  /*0600*/  LDG.E.64 R22, desc[UR10][R28.64] ;  /* 0x0000000a1c167981 */ /* 0x000ee2000c1e1b00 */
[----:B------:R-:W-:-:S05]  /*0610*/  IMAD.WIDE R24, R12, 0x8, R28 ;  /* 0x000000080c187825 */ /* 0x000fca00078e021c */
[----:B------:R0:W5:Y:S01]  /*0620*/  LDG.E.64 R20, desc[UR10][R24.64] ;  /* 0x0000000a18147981 */ /* 0x000162000c1e1b00 */
[----:B----4-:R-:W-:-:S03]  /*0630*/  DFMA R26, R26, R10, R8 ;  /* 0x0000000a1a1a722b */ /* 0x010fc60000000008 */
[----:B------:R-:W2:Y:S01]  /*0640*/  LDS.128 R8, [R19+0x40] ;  /* 0x0000400013087984 */ /* 0x000ea20000000c00 */
[----:B0-----:R-:W-:-:S04]  /*0650*/  IMAD.WIDE R24, R12, 0x8, R24 ;  /* 0x000000080c187825 */ /* 0x001fc800078e0218 */
[----:B--2---:R-:W-:Y:S02]  /*0660*/  DFMA R8, R14, R8, R26 ;  /* 0x000000080e08722b */ /* 0x004fe4000000001a */
[----:B------:R0:W2:Y:S02]  /*0670*/  LDG.E.64 R26, desc[UR10][R24.64] ;  /* 0x0000000a181a7981 */ /* 0x0000a4000c1e1b00 */
[----:B0-----:R-:W-:-:S05]  /*0680*/  IMAD.WIDE R24, R12, 0x8, R24 ;  /* 0x000000080c187825 */ /* 0x001fca00078e0218 */
[----:B------:R-:W4:Y:S01]  /*0690*/  LDG.E.64 R14, desc[UR10][R24.64] ;  /* 0x0000000a180e7981 */ /* 0x000f22000c1e1b00 */
[----:B---3--:R-:W-:-:S03]  /*06a0*/  DFMA R22, R22, R10, R8 ;  /* 0x0000000a1616722b */ /* 0x008fc60000000008 */
[----:B------:R-:W5:Y:S01]  /*06b0*/  LDS.128 R8, [R19+0x50] ;  /* 0x0000500013087984 */ /* 0x000f620000000c00 */
[----:B------:R-:W-:-:S04]  /*06c0*/  IMAD.WIDE R28, R12, 0x8, R24 ;  /* 0x000000080c1c7825 */ /* 0x000fc800078e0218 */
[----:B-----5:R-:W-:Y:S02]  /*06d0*/  DFMA R8, R20, R8, R22 ;  /* 0x000000081408722b */ /* 0x020fe40000000016 */
[----:B------:R0:W3:Y:S02]  /*06e0*/  LDG.E.64 R22, desc[UR10][R28.64] ;  /* 0x0000000a1c167981 */ /* 0x0000e4000c1e1b00 */
[----:B0-----:R-:W-:-:S05]  /*06f0*/  IMAD.WIDE R28, R12, 0x8, R28 ;  /* 0x000000080c1c7825 */ /* 0x001fca00078e021c */
[----:B------:R-:W5:Y:S01]  /*0700*/  LDG.E.64 R20, desc[UR10][R28.64] ;  /* 0x0000000a1c147981 */ /* 0x000f62000c1e1b00 */
[----:B------:R-:W-:-:S05]  /*0710*/  IMAD.WIDE R12, R12, 0x8, R28 ;  /* 0x000000080c0c7825 */ /* 0x000fca00078e021c */
[----:B------:R0:W5:Y:S01]  /*0720*/  LDG.E.64 R24, desc[UR10][R12.64] ;  /* 0x0000000a0c187981 */ /* 0x000162000c1e1b00 */
[----:B------:R-:W-:-:S05]  /*0730*/  VIADD R18, R18, 0x10 ;  /* 0x0000001012127836 */ /* 0x000fca0000000000 */
[----:B------:R-:W-:Y:S01]  /*0740*/  ISETP.NE.AND P0, PT, R18, R17, PT ;  /* 0x000000111200720c */ /* 0x000fe20003f05270 */
[----:B--2---:R-:W-:Y:S01]  /*0750*/  DFMA R26, R26, R10, R8 ;  /* 0x0000000a1a1a722b */ /* 0x004fe20000000008 */
[----:B------:R-:W4:Y:S07]  /*0760*/  LDS.128 R8, [R19+0x60] ;  /* 0x0000600013087984 */ /* 0x000f2e0000000c00 */
[----:B----4-:R-:W-:Y:S01]  /*0770*/  DFMA R8, R14, R8, R26 ;  /* 0x000000080e08722b */ /* 0x010fe2000000001a */
[----:B0-----:R-:W5:Y:S07]  /*0780*/  LDS.128 R12, [R19+0x70] ;  /* 0x00007000130c7984 */ /* 0x001f6e0000000c00 */
[----:B---3--:R-:W-:-:S08]  /*0790*/  DFMA R8, R22, R10, R8 ;  /* 0x0000000a1608722b */ /* 0x008fd00000000008 */
[----:B-----5:R-:W-:-:S08]  /*07a0*/  DFMA R8, R20, R12, R8 ;  /* 0x0000000c1408722b */ /* 0x020fd00000000008 */
[----:B------:R-:W-:Y:S01]  /*07b0*/  DFMA R14, R24, R14, R8 ;  /* 0x0000000e180e722b */ /* 0x000fe20000000008 */
[----:B------:R-:W-:Y:S10]  /*07c0*/  @P0 BRA `(.L_x_8) ;  /* 0xfffffffc00040947 */ /* 0x000ff4000383ffff */
.L_x_7:
[----:B------:R-:W-:-:S13]  /*07d0*/  ISETP.NE.AND P0, PT, R6, RZ, PT ;  /* 0x000000ff0600720c */ /* 0x000fda0003f05270 */
[----:B------:R-:W-:Y:S05]  /*07e0*/  @!P0 BRA `(.L_x_9) ;  /* 0x0000000400648947 */ /* 0x000fea0003800000 */
[----:B------:R-:W-:Y:S02]  /*07f0*/  IADD3 R8, PT, PT, R6, -0x1, RZ ;  /* 0xffffffff06087810 */ /* 0x000fe40007ffe0ff */
[----:B------:R-:W-:Y:S02]  /*0800*/  ISETP.NE.AND P1, PT, R3, RZ, PT ;  /* 0x000000ff0300720c */ /* 0x000fe40003f25270 */
[----:B------:R-:W-:-:S13]  /*0810*/  ISETP.GE.U32.AND P0, PT, R8, 0x7, PT ;  /* 0x000000070800780c */ /* 0x000fda0003f06070 */
[----:B------:R-:W-:Y:S05]  /*0820*/  @!P0 BRA `(.L_x_10) ;  /* 0x0000000000908947 */ /* 0x000fea0003800000 */
[----:B------:R-:W0:Y:S08]  /*0830*/  LDC R20, c[0x0][0x3c4] ;  /* 0x0000f100ff147b82 */ /* 0x000e300000000800 */
[----:B------:R-:W2:Y:S01]  /*0840*/  LDC.64 R12, c[0x0][0x390] ;  /* 0x0000e400ff0c7b82 */ /* 0x000ea20000000a00 */
[----:B0-----:R-:W-:-:S04]  /*0850*/  IMAD R9, R17, R20, R5 ;  /* 0x0000001411097224 */ /* 0x001fc800078e0205 */
[----:B--2---:R-:W-:-:S05]  /*0860*/  IMAD.WIDE R12, R9, 0x8, R12 ;  /* 0x00000008090c7825 */ /* 0x004fca00078e020c */
[----:B------:R-:W2:Y:S01]  /*0870*/  LDG.E.64 R24, desc[UR10][R12.64] ;  /* 0x0000000a0c187981 */ /* 0x000ea2000c1e1b00 */
[----:B------:R-:W-:-:S05]  /*0880*/  IMAD.WIDE R28, R20, 0x8, R12 ;  /* 0x00000008141c7825 */ /* 0x000fca00078e020c */
[----:B------:R-:W3:Y:S01]  /*0890*/  LDG.E.64 R26, desc[UR10][R28.64] ;  /* 0x0000000a1c1a7981 */ /* 0x000ee2000c1e1b00 */
[----:B------:R-:W-:-:S05]  /*08a0*/  IMAD.WIDE R18, R20, 0x8, R28 ;  /* 0x0000000814127825 */ /* 0x000fca00078e021c */
[----:B------:R0:W4:Y:S01]  /*08b0*/  LDG.E.64 R22, desc[UR10][R18.64] ;  /* 0x0000000a12167981 */ /* 0x000122000c1e1b00 */
[----:B------:R-:W5:Y:S01]  /*08c0*/  S2UR UR5, SR_CgaCtaId ;  /* 0x00000000000579c3 */ /* 0x000f620000008800 */
[----:B------:R-:W-:Y:S01]  /*08d0*/  UMOV UR4, 0x400 ;  /* 0x0000040000047882 */ /* 0x000fe20000000000 */
[----:B0-----:R-:W-:-:S05]  /*08e0*/  IMAD.WIDE R18, R20, 0x8, R18 ;  /* 0x0000000814127825 */ /* 0x001fca00078e0212 */
[----:B------:R-:W4:Y:S01]  /*08f0*/  LDG.E.64 R12, desc[UR10][R18.64] ;  /* 0x0000000a120c7981 */ /* 0x000f22000c1e1b00 */
[----:B-----5:R-:W-:-:S06]  /*0900*/  ULEA UR4, UR5, UR4, 0x18 ;  /* 0x0000000405047291 */ /* 0x020fcc000f8ec0ff */
[----:B------:R-:W-:-:S05]  /*0910*/  LEA R16, R17, UR4, 0x3 ;  /* 0x0000000411107c11 */ /* 0x000fca000f8e18ff */
[----:B------:R-:W2:Y:S01]  /*0920*/  LDS.128 R8, [R16] ;  /* 0x0000000010087984 */ /* 0x000ea20000000c00 */
[----:B------:R-:W-:Y:S01]  /*0930*/  IMAD.WIDE R28, R20, 0x8, R18 ;  /* 0x00000008141c7825 */ /* 0x000fe200078e0212 */
[----:B--2---:R-:W-:-:S04]  /*0940*/  DFMA R8, R24, R8, R14 ;  /* 0x000000081808722b */ /* 0x004fc8000000000e */
[----:B------:R0:W2:Y:S04]  /*0950*/  LDG.E.64 R14, desc[UR10][R28.64] ;  /* 0x0000000a1c0e7981 */ /* 0x0000a8000c1e1b00 */
[----:B---3--:R-:W-:Y:S02]  /*0960*/  DFMA R26, R26, R10, R8 ;  /* 0x0000000a1a1a722b */ /* 0x008fe40000000008 */
[----:B------:R-:W4:Y:S01]  /*0970*/  LDS.128 R8, [R16+0x10] ;  /* 0x0000100010087984 */ /* 0x000f220000000c00 */
[----:B0-----:R-:W-:-:S05]  /*0980*/  IMAD.WIDE R28, R20, 0x8, R28 ;  /* 0x00000008141c7825 */ /* 0x001fca00078e021c */
[----:B------:R-:W3:Y:S01]  /*0990*/  LDG.E.64 R18, desc[UR10][R28.64] ;  /* 0x0000000a1c127981 */ /* 0x000ee2000c1e1b00 */
[----:B------:R-:W-:-:S04]  /*09a0*/  IMAD.WIDE R24, R20, 0x8, R28 ;  /* 0x0000000814187825 */ /* 0x000fc800078e021c */
[----:B------:R-:W-:-:S06]  /*09b0*/  IMAD.WIDE R20, R20, 0x8, R24 ;  /* 0x0000000814147825 */ /* 0x000fcc00078e0218 */
[----:B------:R-:W5:Y:S01]  /*09c0*/  LDG.E.64 R20, desc[UR10][R20.64] ;  /* 0x0000000a14147981 */ /* 0x000f62000c1e1b00 */
[----:B----4-:R-:W-:-:S03]  /*09d0*/  DFMA R8, R22, R8, R26 ;  /* 0x000000081608722b */ /* 0x010fc6000000001a */
[----:B------:R-:W4:Y:S05]  /*09e0*/  LDG.E.64 R22, desc[UR10][R24.64] ;  /* 0x0000000a18167981 */ /* 0x000f2a000c1e1b00 */
[----:B------:R-:W-:Y:S02]  /*09f0*/  DFMA R12, R12, R10, R8 ;  /* 0x0000000a0c0c722b */ /* 0x000fe40000000008 */
[----:B------:R-:W2:Y:S01]  /*0a00*/  LDS.128 R8, [R16+0x20] ;  /* 0x0000200010087984 */ /* 0x000ea20000000c00 */
[----:B------:R-:W-:-:S05]  /*0a10*/  VIADD R17, R17, 0x8 ;  /* 0x0000000811117836 */ /* 0x000fca0000000000 */
[----:B--2---:R-:W-:Y:S02]  /*0a20*/  DFMA R8, R14, R8, R12 ;  /* 0x000000080e08722b */ /* 0x004fe4000000000c */
[----:B------:R-:W4:Y:S06]  /*0a30*/  LDS.128 R12, [R16+0x30] ;  /* 0x00003000100c7984 */ /* 0x000f2c0000000c00 */
[----:B---3--:R-:W-:-:S08]  /*0a40*/  DFMA R8, R18, R10, R8 ;  /* 0x0000000a1208722b */ /* 0x008fd00000000008 */
[----:B----4-:R-:W-:-:S08]  /*0a50*/  DFMA R8, R22, R12, R8 ;  /* 0x0000000c1608722b */ /* 0x010fd00000000008 */
[----:B-----5:R-:W-:-:S11]  /*0a60*/  DFMA R14, R20, R14, R8 ;  /* 0x0000000e140e722b */ /* 0x020fd60000000008 */
.L_x_10:
        /* <DEDUP_REMOVED lines=13> */
[----:B------:R-:W4:Y:S01]  /*0b40*/  LDG.E.64 R20, desc[UR10][R26.64] ;  /* 0x0000000a1a147981 */ /* 0x000f22000c1e1b00 */
[----:B------:R-:W-:-:S06]  /*0b50*/  IMAD.WIDE R18, R19, 0x8, R26 ;  /* 0x0000000813127825 */ /* 0x000fcc00078e021a */
[----:B------:R-:W5:Y:S01]  /*0b60*/  LDG.E.64 R18, desc[UR10][R18.64] ;  /* 0x0000000a12127981 */ /* 0x000f62000c1e1b00 */
[----:B------:R-:W1:Y:S01]  /*0b70*/  S2UR UR5, SR_CgaCtaId ;  /* 0x00000000000579c3 */ /* 0x000e620000008800 */
[----:B------:R-:W-:Y:S02]  /*0b80*/  UMOV UR4, 0x400 ;  /* 0x0000040000047882 */ /* 0x000fe40000000000 */
[----:B-1----:R-:W-:-:S06]  /*0b90*/  ULEA UR4, UR5, UR4, 0x18 ;  /* 0x0000000405047291 */ /* 0x002fcc000f8ec0ff */
[C---:B------:R-:W-:Y:S01]  /*0ba0*/  LEA R16, R17.reuse, UR4, 0x3 ;  /* 0x0000000411107c11 */ /* 0x040fe2000f8e18ff */
[----:B------:R-:W-:-:S04]  /*0bb0*/  VIADD R17, R17, 0x4 ;  /* 0x0000000411117836 */ /* 0x000fc80000000000 */
[----:B0-----:R-:W2:Y:S02]  /*0bc0*/  LDS.128 R8, [R16] ;  /* 0x0000000010087984 */ /* 0x001ea40000000c00 */
[----:B--2---:R-:W-:Y:S02]  /*0bd0*/  DFMA R8, R12, R8, R14 ;  /* 0x000000080c08722b */ /* 0x004fe4000000000e */
[----:B------:R-:W4:Y:S06]  /*0be0*/  LDS.128 R12, [R16+0x10] ;  /* 0x00001000100c7984 */ /* 0x000f2c0000000c00 */
[----:B---3--:R-:W-:-:S08]  /*0bf0*/  DFMA R8, R22, R10, R8 ;  /* 0x0000000a1608722b */ /* 0x008fd00000000008 */
[----:B----4-:R-:W-:-:S08]  /*0c00*/  DFMA R8, R20, R12, R8 ;  /* 0x0000000c1408722b */ /* 0x010fd00000000008 */
[----:B-----5:R-:W-:-:S11]  /*0c10*/  DFMA R14, R18, R14, R8 ;  /* 0x0000000e120e722b */ /* 0x020fd60000000008 */
.L_x_11:
[----:B------:R-:W-:Y:S05]  /*0c20*/  @!P1 BRA `(.L_x_9) ;  /* 0x0000000000549947 */ /* 0x000fea0003800000 */
[----:B------:R-:W0:Y:S08]  /*0c30*/  LDC R16, c[0x0][0x3c4] ;  /* 0x0000f100ff107b82 */ /* 0x000e300000000800 */
[----:B------:R-:W2:Y:S01]  /*0c40*/  LDC.64 R12, c[0x0][0x390] ;  /* 0x0000e400ff0c7b82 */ /* 0x000ea20000000a00 */
[----:B0-----:R-:W-:-:S04]  /*0c50*/  IMAD R9, R17, R16, R5 ;  /* 0x0000001011097224 */ /* 0x001fc800078e0205 */
[----:B--2---:R-:W-:-:S05]  /*0c60*/  IMAD.WIDE R12, R9, 0x8, R12 ;  /* 0x00000008090c7825 */ /* 0x004fca00078e020c */
[----:B------:R-:W2:Y:S01]  /*0c70*/  LDG.E.64 R18, desc[UR10][R12.64] ;  /* 0x0000000a0c127981 */ /* 0x000ea2000c1e1b00 */
[----:B------:R-:W0:Y:S01]  /*0c80*/  S2UR UR5, SR_CgaCtaId ;  /* 0x00000000000579c3 */ /* 0x000e220000008800 */
[----:B------:R-:W-:Y:S01]  /*0c90*/  UMOV UR4, 0x400 ;  /* 0x0000040000047882 */ /* 0x000fe20000000000 */
[----:B------:R-:W-:Y:S01]  /*0ca0*/  ISETP.NE.AND P0, PT, R4, 0x1, PT ;  /* 0x000000010400780c */ /* 0x000fe20003f05270 */
[----:B0-----:R-:W-:-:S06]  /*0cb0*/  ULEA UR4, UR5, UR4, 0x18 ;  /* 0x0000000405047291 */ /* 0x001fcc000f8ec0ff */
[----:B------:R-:W-:-:S05]  /*0cc0*/  LEA R17, R17, UR4, 0x3 ;  /* 0x0000000411117c11 */ /* 0x000fca000f8e18ff */
[----:B------:R-:W2:Y:S02]  /*0cd0*/  LDS.128 R8, [R17] ;  /* 0x0000000011087984 */ /* 0x000ea40000000c00 */
[----:B--2---:R-:W-:Y:S01]  /*0ce0*/  DFMA R14, R18, R8, R14 ;  /* 0x00000008120e722b */ /* 0x004fe2000000000e */
[----:B------:R-:W-:Y:S10]  /*0cf0*/  @!P0 BRA `(.L_x_9) ;  /* 0x0000000000208947 */ /* 0x000ff40003800000 */
[----:B------:R-:W-:Y:S01]  /*0d00*/  ISETP.NE.AND P0, PT, R4, 0x2, PT ;  /* 0x000000020400780c */ /* 0x000fe20003f05270 */
[----:B------:R-:W-:-:S05]  /*0d10*/  IMAD.WIDE R18, R16, 0x8, R12 ;  /* 0x0000000810127825 */ /* 0x000fca00078e020c */
[----:B------:R-:W2:Y:S07]  /*0d20*/  LDG.E.64 R8, desc[UR10][R18.64] ;  /* 0x0000000a12087981 */ /* 0x000eae000c1e1b00 */
[----:B------:R-:W-:Y:S02]  /*0d30*/  @P0 IMAD.WIDE R12, R16, 0x8, R18 ;  /* 0x00000008100c0825 */ /* 0x000fe400078e0212 */
[----:B------:R-:W0:Y:S04]  /*0d40*/  @P0 LDS.64 R16, [R17+0x10] ;  /* 0x0000100011100984 */ /* 0x000e280000000a00 */
[----:B------:R-:W0:Y:S01]  /*0d50*/  @P0 LDG.E.64 R12, desc[UR10][R12.64] ;  /* 0x0000000a0c0c0981 */ /* 0x000e22000c1e1b00 */
[----:B--2---:R-:W-:-:S08]  /*0d60*/  DFMA R14, R8, R10, R14 ;  /* 0x0000000a080e722b */ /* 0x004fd0000000000e */
[----:B0-----:R-:W-:-:S11]  /*0d70*/  @P0 DFMA R14, R12, R16, R14 ;  /* 0x000000100c0e022b */ /* 0x001fd6000000000e */
.L_x_9:
[----:B------:R-:W0:Y:S01]  /*0d80*/  LDC.64 R8, c[0x0][0x3a8] ;  /* 0x0000ea00ff087b82 */ /* 0x000e220000000a00 */
[----:B------:R-:W2:Y:S01]  /*0d90*/  LDCU UR6, c[0x0][0x3c4] ;  /* 0x00007880ff0677ac */ /* 0x000ea20008000800 */
[----:B0-----:R-:W-:-:S06]  /*0da0*/  IMAD.WIDE R8, R5, 0x8, R8 ;  /* 0x0000000805087825 */ /* 0x001fcc00078e0208 */
[----:B------:R-:W3:Y:S01]  /*0db0*/  LDG.E.64 R8, desc[UR10][R8.64] ;  /* 0x0000000a08087981 */ /* 0x000ee2000c1e1b00 */
[----:B------:R-:W0:Y:S01]  /*0dc0*/  S2UR UR5, SR_CgaCtaId ;  /* 0x00000000000579c3 */ /* 0x000e220000008800 */
[----:B------:R-:W-:Y:S01]  /*0dd0*/  UMOV UR4, 0x400 ;  /* 0x0000040000047882 */ /* 0x000fe20000000000 */
[----:B------:R-:W-:Y:S01]  /*0de0*/  MOV R10, RZ ;  /* 0x000000ff000a7202 */ /* 0x000fe20000000f00 */
[----:B------:R-:W-:-:S04]  /*0df0*/  UIADD3 UR4, UPT, UPT, UR4, 0x50, URZ ;  /* 0x0000005004047890 */ /* 0x000fc8000fffe0ff */
[----:B0-----:R-:W-:Y:S01]  /*0e00*/  ULEA UR4, UR5, UR4, 0x18 ;  /* 0x0000000405047291 */ /* 0x001fe2000f8ec0ff */
[----:B---3--:R-:W-:Y:S01]  /*0e10*/  DSETP.GT.AND P0, PT, R8, RZ, PT ;  /* 0x000000ff0800722a */ /* 0x008fe20003f04000 */
[----:B--2---:R-:W-:-:S05]  /*0e20*/  IMAD.U32 R8, RZ, RZ, UR6 ;  /* 0x00000006ff087e24 */ /* 0x004fca000f8e00ff */
[----:B------:R-:W-:-:S06]  /*0e30*/  FSEL R11, RZ, 1.875, !P0 ;  /* 0x3ff00000ff0b7808 */ /* 0x000fcc0004000000 */
[----:B------:R-:W-:Y:S01]  /*0e40*/  DMUL R14, R14, R10 ;  /* 0x0000000a0e0e7228 */ /* 0x000fe20000000000 */
[----:B------:R-:W-:Y:S02]  /*0e50*/  LEA R11, R5, UR4, 0x3 ;  /* 0x00000004050b7c11 */ /* 0x000fe4000f8e18ff */
[----:B-1----:R-:W-:-:S04]  /*0e60*/  IADD3 R5, PT, PT, R2, R5, RZ ;  /* 0x0000000502057210 */ /* 0x002fc80007ffe0ff */
[----:B------:R2:W-:Y:S01]  /*0e70*/  STS.64 [R11], R14 ;  /* 0x0000000e0b007388 */ /* 0x0005e20000000a00 */
[----:B------:R-:W-:-:S13]  /*0e80*/  ISETP.GE.AND P0, PT, R5, R8, PT ;  /* 0x000000080500720c */ /* 0x000fda0003f06270 */
[----:B--2---:R-:W-:Y:S05]  /*0e90*/  @!P0 BRA `(.L_x_12) ;  /* 0xfffffff400208947 */ /* 0x004fea000383ffff */
.L_x_4:
[----:B------:R-:W-:Y:S05]  /*0ea0*/  BSYNC.RECONVERGENT B0 ;  /* 0x0000000000007941 */ /* 0x000fea0003800200 */
.L_x_3:
[----:B------:R-:W-:Y:S01]  /*0eb0*/  BAR.SYNC.DEFER_BLOCKING 0x0 ;  /* 0x0000000000007b1d */ /* 0x000fe20000010000 */
[----:B------:R-:W-:-:S05]  /*0ec0*/  ISETP.GE.AND P0, PT, R7, R0, PT ;  /* 0x000000000700720c */ /* 0x000fca0003f06270 */
[----:B------:R-:W-:Y:S08]  /*0ed0*/  BSSY.RECONVERGENT B0, `(.L_x_13) ;  /* 0x00000e3000007945 */ /* 0x000ff00003800200 */
[----:B------:R-:W-:Y:S05]  /*0ee0*/  @P0 BRA `(.L_x_14) ;  /* 0x0000000c00840947 */ /* 0x000fea0003800000 */
[----:B------:R-:W1:Y:S01]  /*0ef0*/  LDC R4, c[0x0][0x360] ;  /* 0x0000d800ff047b82 */ /* 0x000e620000000800 */
[----:B------:R-:W-:-:S13]  /*0f00*/  ISETP.GT.AND P0, PT, R8, RZ, PT ;  /* 0x000000ff0800720c */ /* 0x000fda0003f04270 */
[----:B------:R-:W-:Y:S05]  /*0f10*/  @P0 BRA `(.L_x_15) ;  /* 0x0000000000440947 */ /* 0x000fea0003800000 */
[----:B------:R-:W2:Y:S01]  /*0f20*/  S2R R3, SR_CgaCtaId ;  /* 0x0000000000037919 */ /* 0x000ea20000008800 */
[----:B0-----:R-:W0:Y:S01]  /*0f30*/  LDC.64 R12, c[0x0][0x398] ;  /* 0x0000e600ff0c7b82 */ /* 0x001e220000000a00 */
[----:B------:R-:W-:Y:S01]  /*0f40*/  MOV R2, 0x400 ;  /* 0x0000040000027802 */ /* 0x000fe20000000f00 */
[----:B------:R-:W-:-:S03]  /*0f50*/  IMAD.MOV.U32 R5, RZ, RZ, R7 ;  /* 0x000000ffff057224 */ /* 0x000fc600078e0007 */
[----:B--2---:R-:W-:-:S07]  /*0f60*/  LEA R14, R3, R2, 0x18 ;  /* 0x00000002030e7211 */ /* 0x004fce00078ec0ff */
.L_x_16:
[----:B0-2---:R-:W-:-:S05]  /*0f70*/  IMAD.WIDE R8, R5, 0x8, R12 ;  /* 0x0000000805087825 */ /* 0x005fca00078e020c */
[----:B------:R-:W2:Y:S01]  /*0f80*/  LDG.E.64 R10, desc[UR10][R8.64] ;  /* 0x0000000a080a7981 */ /* 0x000ea2000c1e1b00 */
[----:B------:R-:W-:Y:S01]  /*0f90*/  LEA R6, R5, R14, 0x3 ;  /* 0x0000000e05067211 */ /* 0x000fe200078e18ff */
[----:B------:R-:W-:Y:S01]  /*0fa0*/  UMOV UR4, 0x40000000 ;  /* 0x4000000000047882 */ /* 0x000fe20000000000 */
[----:B------:R-:W-:Y:S01]  /*0fb0*/  UMOV UR5, 0x3f847ae1 ;  /* 0x3f847ae100057882 */ /* 0x000fe20000000000 */
[----:B-1----:R-:W-:Y:S02]  /*0fc0*/  IMAD.IADD R5, R4, 0x1, R5 ;  /* 0x0000000104057824 */ /* 0x002fe400078e0205 */
[----:B------:R-:W2:Y:S03]  /*0fd0*/  LDS.64 R2, [R6] ;  /* 0x0000000006027984 */ /* 0x000ea60000000a00 */
[----:B------:R-:W-:Y:S01]  /*0fe0*/  ISETP.GE.AND P0, PT, R5, R0, PT ;  /* 0x000000000500720c */ /* 0x000fe20003f06270 */
[----:B--2---:R-:W-:-:S07]  /*0ff0*/  DFMA R2, R2, -UR4, R10 ;  /* 0x8000000402027c2b */ /* 0x004fce000800000a */
[----:B------:R2:W-:Y:S05]  /*1000*/  STG.E.64 desc[UR10][R8.64], R2 ;  /* 0x0000000208007986 */ /* 0x0005ea000c101b0a */
[----:B------:R-:W-:Y:S05]  /*1010*/  @!P0 BRA `(.L_x_16) ;  /* 0xfffffffc00d48947 */ /* 0x000fea000383ffff */
[----:B------:R-:W-:Y:S05]  /*1020*/  BRA `(.L_x_14) ;  /* 0x0000000c00347947 */ /* 0x000fea0003800000 */
.L_x_15:
[C---:B------:R-:W-:Y:S01]  /*1030*/  IADD3 R0, PT, PT, R8.reuse, -0x1, RZ ;  /* 0xffffffff08007810 */ /* 0x040fe20007ffe0ff */
[----:B------:R-:W-:Y:S01]  /*1040*/  IMAD.MOV.U32 R5, RZ, RZ, R7 ;  /* 0x000000ffff057224 */ /* 0x000fe200078e0007 */
[----:B0-----:R-:W-:Y:S02]  /*1050*/  LOP3.LUT R12, R8, 0xf, RZ, 0xc0, !PT ;  /* 0x0000000f080c7812 */ /* 0x001fe400078ec0ff */
[----:B------:R-:W-:Y:S02]  /*1060*/  ISETP.GE.U32.AND P0, PT, R0, 0xf, PT ;  /* 0x0000000f0000780c */ /* 0x000fe40003f06070 */
[C---:B------:R-:W-:Y:S02]  /*1070*/  LOP3.LUT R13, R8.reuse, 0x7, RZ, 0xc0, !PT ;  /* 0x00000007080d7812 */ /* 0x040fe400078ec0ff */
[----:B------:R-:W-:-:S09]  /*1080*/  LOP3.LUT R0, R8, 0x3, RZ, 0xc0, !PT ;  /* 0x0000000308007812 */ /* 0x000fd200078ec0ff */
.L_x_26:
[----:B------:R-:W0:Y:S01]  /*1090*/  S2UR UR5, SR_CgaCtaId ;  /* 0x00000000000579c3 */ /* 0x000e220000008800 */
[----:B------:R-:W-:Y:S01]  /*10a0*/  UMOV UR4, 0x400 ;  /* 0x0000040000047882 */ /* 0x000fe20000000000 */
[----:B------:R-:W-:Y:S01]  /*10b0*/  BSSY.RECONVERGENT B1, `(.L_x_17) ;  /* 0x0000056000017945 */ /* 0x000fe20003800200 */
[----:B------:R-:W-:Y:S01]  /*10c0*/  MOV R6, RZ ;  /* 0x000000ff00067202 */ /* 0x000fe20000000f00 */
[----:B0-----:R-:W-:-:S03]  /*10d0*/  ULEA UR4, UR5, UR4, 0x18 ;  /* 0x0000000405047291 */ /* 0x001fc6000f8ec0ff */
[----:B------:R-:W-:-:S03]  /*10e0*/  UMOV UR5, 0x3f847ae1 ;  /* 0x3f847ae100057882 */ /* 0x000fc60000000000 */
[----:B---3--:R-:W-:Y:S01]  /*10f0*/  LEA R8, R5, UR4, 0x3 ;  /* 0x0000000405087c11 */ /* 0x008fe2000f8e18ff */
[----:B------:R-:W-:-:S04]  /*1100*/  UMOV UR4, 0x40000000 ;  /* 0x4000000000047882 */ /* 0x000fc80000000000 */
[----:B------:R-:W0:Y:S02]  /*1110*/  LDS.64 R2, [R8] ;  /* 0x0000000008027984 */ /* 0x000e240000000a00 */
[----:B0-----:R-:W-:Y:S01]  /*1120*/  DMUL R2, R2, UR4 ;  /* 0x0000000402027c28 */ /* 0x001fe20008000000 */
[----:B------:R-:W-:Y:S10]  /*1130*/  @!P0 BRA `(.L_x_18) ;  /* 0x0000000400348947 */ /* 0x000ff40003800000 */
[----:B------:R-:W-:Y:S01]  /*1140*/  IMAD.MOV.U32 R6, RZ, RZ, RZ ;  /* 0x000000ffff067224 */ /* 0x000fe200078e00ff */
[----:B------:R-:W0:Y:S01]  /*1150*/  LDCU UR5, c[0x0][0x3c4] ;  /* 0x00007880ff0577ac */ /* 0x000e220008000800 */
[----:B------:R-:W-:-:S05]  /*1160*/  NOP ;  /* 0x0000000000007918 */ /* 0x000fca0000000000 */
.L_x_19:
[----:B0-----:R-:W2:Y:S01]  /*1170*/  LDC.64 R8, c[0x0][0x390] ;  /* 0x0000e400ff087b82 */ /* 0x001ea20000000a00 */
[----:B0-----:R-:W-:-:S07]  /*1180*/  IMAD R15, R5, UR5, R6 ;  /* 0x00000005050f7c24 */ /* 0x001fce000f8e0206 */
[----:B------:R-:W0:Y:S01]  /*1190*/  LDC.64 R10, c[0x0][0x3a8] ;  /* 0x0000ea00ff0a7b82 */ /* 0x000e220000000a00 */
[----:B--2---:R-:W-:-:S05]  /*11a0*/  IMAD.WIDE R8, R15, 0x8, R8 ;  /* 0x000000080f087825 */ /* 0x004fca00078e0208 */
[----:B------:R-:W2:Y:S01]  /*11b0*/  LDG.E.64 R16, desc[UR10][R8.64] ;  /* 0x0000000a08107981 */ /* 0x000ea2000c1e1b00 */
[----:B0-----:R-:W-:-:S03]  /*11c0*/  IMAD.WIDE.U32 R10, R6, 0x8, R10 ;  /* 0x00000008060a7825 */ /* 0x001fc600078e000a */
[----:B------:R-:W3:Y:S04]  /*11d0*/  LDG.E.64 R18, desc[UR10][R8.64+0x8] ;  /* 0x0000080a08127981 */ /* 0x000ee8000c1e1b00 */
[----:B------:R-:W2:Y:S04]  /*11e0*/  LDG.E.64 R14, desc[UR10][R10.64] ;  /* 0x0000000a0a0e7981 */ /* 0x000ea8000c1e1b00 */
[----:B------:R-:W4:Y:S04]  /*11f0*/  LDG.E.64 R20, desc[UR10][R8.64+0x10] ;  /* 0x0000100a08147981 */ /* 0x000f28000c1e1b00 */
[----:B------:R-:W5:Y:S01]  /*1200*/  LDG.E.64 R22, desc[UR10][R8.64+0x18] ;  /* 0x0000180a08167981 */ /* 0x000f62000c1e1b00 */
[----:B--2---:R-:W-:-:S07]  /*1210*/  DFMA R14, -R2, R14, R16 ;  /* 0x0000000e020e722b */ /* 0x004fce0000000110 */
[----:B------:R0:W-:Y:S04]  /*1220*/  STG.E.64 desc[UR10][R8.64], R14 ;  /* 0x0000000e08007986 */ /* 0x0001e8000c101b0a */
[----:B------:R-:W3:Y:S02]  /*1230*/  LDG.E.64 R16, desc[UR10][R10.64+0x8] ;  /* 0x0000080a0a107981 */ /* 0x000ee4000c1e1b00 */
[----:B---3--:R-:W-:-:S07]  /*1240*/  DFMA R16, -R2, R16, R18 ;  /* 0x000000100210722b */ /* 0x008fce0000000112 */
[----:B------:R2:W-:Y:S04]  /*1250*/  STG.E.64 desc[UR10][R8.64+0x8], R16 ;  /* 0x0000081008007986 */ /* 0x0005e8000c101b0a */
[----:B------:R-:W4:Y:S02]  /*1260*/  LDG.E.64 R18, desc[UR10][R10.64+0x10] ;  /* 0x0000100a0a127981 */ /* 0x000f24000c1e1b00 */
[----:B----4-:R-:W-:-:S07]  /*1270*/  DFMA R18, -R2, R18, R20 ;  /* 0x000000120212722b */ /* 0x010fce0000000114 */
[----:B------:R3:W-:Y:S04]  /*1280*/  STG.E.64 desc[UR10][R8.64+0x10], R18 ;  /* 0x0000101208007986 */ /* 0x0007e8000c101b0a */
[----:B------:R-:W5:Y:S02]  /*1290*/  LDG.E.64 R20, desc[UR10][R10.64+0x18] ;  /* 0x0000180a0a147981 */ /* 0x000f64000c1e1b00 */
[C---:B-----5:R-:W-:Y:S02]  /*12a0*/  DFMA R20, -R2.reuse, R20, R22 ;  /* 0x000000140214722b */ /* 0x060fe40000000116 */
[----:B------:R-:W4:Y:S05]  /*12b0*/  LDG.E.64 R22, desc[UR10][R8.64+0x20] ;  /* 0x0000200a08167981 */ /* 0x000f2a000c1e1b00 */
[----:B------:R5:W-:Y:S04]  /*12c0*/  STG.E.64 desc[UR10][R8.64+0x18], R20 ;  /* 0x0000181408007986 */ /* 0x000be8000c101b0a */
[----:B0-----:R-:W4:Y:S02]  /*12d0*/  LDG.E.64 R14, desc[UR10][R10.64+0x20] ;  /* 0x0000200a0a0e7981 */ /* 0x001f24000c1e1b00 */
[----:B----4-:R-:W-:-:S02]  /*12e0*/  DFMA R14, -R2, R14, R22 ;  /* 0x0000000e020e722b */ /* 0x010fc40000000116 */
[----:B------:R-:W4:Y:S05]  /*12f0*/  LDG.E.64 R22, desc[UR10][R8.64+0x28] ;  /* 0x0000280a08167981 */ /* 0x000f2a000c1e1b00 */
[----:B------:R0:W-:Y:S04]  /*1300*/  STG.E.64 desc[UR10][R8.64+0x20], R14 ;  /* 0x0000200e08007986 */ /* 0x0001e8000c101b0a */
[----:B--2---:R-:W4:Y:S02]  /*1310*/  LDG.E.64 R16, desc[UR10][R10.64+0x28] ;  /* 0x0000280a0a107981 */ /* 0x004f24000c1e1b00 */
[----:B----4-:R-:W-:-:S02]  /*1320*/  DFMA R16, -R2, R16, R22 ;  /* 0x000000100210722b */ /* 0x010fc40000000116 */
[----:B------:R-:W2:Y:S05]  /*1330*/  LDG.E.64 R22, desc[UR10][R8.64+0x30] ;  /* 0x0000300a08167981 */ /* 0x000eaa000c1e1b00 */
[----:B------:R4:W-:Y:S04]  /*1340*/  STG.E.64 desc[UR10][R8.64+0x28], R16 ;  /* 0x0000281008007986 */ /* 0x0009e8000c101b0a */
[----:B---3--:R-:W2:Y:S02]  /*1350*/  LDG.E.64 R18, desc[UR10][R10.64+0x30] ;  /* 0x0000300a0a127981 */ /* 0x008ea4000c1e1b00 */
[----:B--2---:R-:W-:-:S02]  /*1360*/  DFMA R18, -R2, R18, R22 ;  /* 0x000000120212722b */ /* 0x004fc40000000116 */
[----:B------:R-:W2:Y:S05]  /*1370*/  LDG.E.64 R22, desc[UR10][R8.64+0x38] ;  /* 0x0000380a08167981 */ /* 0x000eaa000c1e1b00 */
[----:B------:R3:W-:Y:S04]  /*1380*/  STG.E.64 desc[UR10][R8.64+0x30], R18 ;  /* 0x0000301208007986 */ /* 0x0007e8000c101b0a */
[----:B-----5:R-:W2:Y:S02]  /*1390*/  LDG.E.64 R20, desc[UR10][R10.64+0x38] ;  /* 0x0000380a0a147981 */ /* 0x020ea4000c1e1b00 */
[----:B--2---:R-:W-:-:S02]  /*13a0*/  DFMA R20, -R2, R20, R22 ;  /* 0x000000140214722b */ /* 0x004fc40000000116 */
[----:B------:R-:W2:Y:S05]  /*13b0*/  LDG.E.64 R22, desc[UR10][R8.64+0x40] ;  /* 0x0000400a08167981 */ /* 0x000eaa000c1e1b00 */
[----:B------:R5:W-:Y:S04]  /*13c0*/  STG.E.64 desc[UR10][R8.64+0x38], R20 ;  /* 0x0000381408007986 */ /* 0x000be8000c101b0a */
[----:B0-----:R-:W2:Y:S02]  /*13d0*/  LDG.E.64 R14, desc[UR10][R10.64+0x40] ;  /* 0x0000400a0a0e7981 */ /* 0x001ea4000c1e1b00 */
[----:B--2---:R-:W-:-:S02]  /*13e0*/  DFMA R14, -R2, R14, R22 ;  /* 0x0000000e020e722b */ /* 0x004fc40000000116 */
[----:B------:R-:W2:Y:S05]  /*13f0*/  LDG.E.64 R22, desc[UR10][R8.64+0x48] ;  /* 0x0000480a08167981 */ /* 0x000eaa000c1e1b00 */
[----:B------:R0:W-:Y:S04]  /*1400*/  STG.E.64 desc[UR10][R8.64+0x40], R14 ;  /* 0x0000400e08007986 */ /* 0x0001e8000c101b0a */
[----:B----4-:R-:W2:Y:S02]  /*1410*/  LDG.E.64 R16, desc[UR10][R10.64+0x48] ;  /* 0x0000480a0a107981 */ /* 0x010ea4000c1e1b00 */
[----:B--2---:R-:W-:-:S02]  /*1420*/  DFMA R16, -R2, R16, R22 ;  /* 0x000000100210722b */ /* 0x004fc40000000116 */
        /* <DEDUP_REMOVED lines=22> */
[----:B-----5:R-:W2:Y:S01]  /*1590*/  LDG.E.64 R20, desc[UR10][R10.64+0x78] ;  /* 0x0000780a0a147981 */ /* 0x020ea2000c1e1b00 */
[----:B------:R-:W-:Y:S01]  /*15a0*/  ULOP3.LUT UR4, UR5, 0x7ffffff0, URZ, 0xc0, !UPT ;  /* 0x7ffffff005047892 */ /* 0x000fe2000f8ec0ff */
[----:B------:R-:W-:-:S05]  /*15b0*/  IADD3 R6, PT, PT, R6, 0x10, RZ ;  /* 0x0000001006067810 */ /* 0x000fca0007ffe0ff */
[----:B------:R-:W-:Y:S01]  /*15c0*/  ISETP.NE.AND P1, PT, R6, UR4, PT ;  /* 0x0000000406007c0c */ /* 0x000fe2000bf25270 */
[----:B--2---:R-:W-:-:S07]  /*15d0*/  DFMA R20, -R2, R20, R22 ;  /* 0x000000140214722b */ /* 0x004fce0000000116 */
[----:B------:R0:W-:Y:S05]  /*15e0*/  STG.E.64 desc[UR10][R8.64+0x78], R20 ;  /* 0x0000781408007986 */ /* 0x0001ea000c101b0a */
[----:B------:R-:W-:Y:S05]  /*15f0*/  @P1 BRA `(.L_x_19) ;  /* 0xfffffff800dc1947 */ /* 0x000fea000383ffff */
[----:B------:R-:W-:-:S07]  /*1600*/  IMAD.U32 R6, RZ, RZ, UR4 ;  /* 0x00000004ff067e24 */ /* 0x000fce000f8e00ff */
.L_x_18:
[----:B------:R-:W-:Y:S05]  /*1610*/  BSYNC.RECONVERGENT B1 ;  /* 0x0000000000017941 */ /* 0x000fea0003800200 */
.L_x_17:
[----:B------:R-:W-:Y:S01]  /*1620*/  ISETP.NE.AND P1, PT, R12, RZ, PT ;  /* 0x000000ff0c00720c */ /* 0x000fe20003f25270 */
[----:B------:R-:W-:-:S12]  /*1630*/  BSSY.RECONVERGENT B1, `(.L_x_20) ;  /* 0x0000063000017945 */ /* 0x000fd80003800200 */
[----:B------:R-:W-:Y:S05]  /*1640*/  @!P1 BRA `(.L_x_21) ;  /* 0x0000000400849947 */ /* 0x000fea0003800000 */
[----:B0-----:R-:W-:Y:S01]  /*1650*/  IADD3 R8, PT, PT, R12, -0x1, RZ ;  /* 0xffffffff0c087810 */ /* 0x001fe20007ffe0ff */
[----:B------:R-:W-:Y:S01]  /*1660*/  BSSY.RECONVERGENT B2, `(.L_x_22) ;  /* 0x000002b000027945 */ /* 0x000fe20003800200 */
[----:B------:R-:W-:Y:S02]  /*1670*/  ISETP.NE.AND P2, PT, R13, RZ, PT ;  /* 0x000000ff0d00720c */ /* 0x000fe40003f45270 */
[----:B------:R-:W-:-:S13]  /*1680*/  ISETP.GE.U32.AND P1, PT, R8, 0x7, PT ;  /* 0x000000070800780c */ /* 0x000fda0003f26070 */
[----:B------:R-:W-:Y:S05]  /*1690*/  @!P1 BRA `(.L_x_23) ;  /* 0x00000000009c9947 */ /* 0x000fea0003800000 */
[----:B------:R-:W0:Y:S01]  /*16a0*/  LDC.64 R10, c[0x0][0x3a8] ;  /* 0x0000ea00ff0a7b82 */ /* 0x000e220000000a00 */
[----:B------:R-:W2:Y:S07]  /*16b0*/  LDCU UR4, c[0x0][0x3c4] ;  /* 0x00007880ff0477ac */ /* 0x000eae0008000800 */
[----:B------:R-:W3:Y:S01]  /*16c0*/  LDC.64 R8, c[0x0][0x390] ;  /* 0x0000e400ff087b82 */ /* 0x000ee20000000a00 */
[----:B--2---:R-:W-:Y:S02]  /*16d0*/  IMAD R15, R5, UR4, R6 ;  /* 0x00000004050f7c24 */ /* 0x004fe4000f8e0206 */
[----:B0-----:R-:W-:-:S04]  /*16e0*/  IMAD.WIDE.U32 R10, R6, 0x8, R10 ;  /* 0x00000008060a7825 */ /* 0x001fc800078e000a */
[----:B---3--:R-:W-:Y:S02]  /*16f0*/  IMAD.WIDE R8, R15, 0x8, R8 ;  /* 0x000000080f087825 */ /* 0x008fe400078e0208 */
[----:B------:R-:W2:Y:S04]  /*1700*/  LDG.E.64 R14, desc[UR10][R10.64] ;  /* 0x0000000a0a0e7981 */ /* 0x000ea8000c1e1b00 */
[----:B------:R-:W2:Y:S04]  /*1710*/  LDG.E.64 R16, desc[UR10][R8.64] ;  /* 0x0000000a08107981 */ /* 0x000ea8000c1e1b00 */
[----:B------:R-:W3:Y:S04]  /*1720*/  LDG.E.64 R18, desc[UR10][R8.64+0x8] ;  /* 0x0000080a08127981 */ /* 0x000ee8000c1e1b00 */
        /* <DEDUP_REMOVED lines=26> */
[----:B-----5:R-:W2:Y:S01]  /*18d0*/  LDG.E.64 R20, desc[UR10][R10.64+0x38] ;  /* 0x0000380a0a147981 */ /* 0x020ea2000c1e1b00 */
[----:B------:R-:W-:Y:S01]  /*18e0*/  VIADD R6, R6, 0x8 ;  /* 0x0000000806067836 */ /* 0x000fe20000000000 */
[----:B--2---:R-:W-:-:S07]  /*18f0*/  DFMA R20, -R2, R20, R22 ;  /* 0x000000140214722b */ /* 0x004fce0000000116 */
[----:B------:R0:W-:Y:S04]  /*1900*/  STG.E.64 desc[UR10][R8.64+0x38], R20 ;  /* 0x0000381408007986 */ /* 0x0001e8000c101b0a */
.L_x_23:
[----:B------:R-:W-:Y:S05]  /*1910*/  BSYNC.RECONVERGENT B2 ;  /* 0x0000000000027941 */ /* 0x000fea0003800200 */
.L_x_22:
        /* <DEDUP_REMOVED lines=25> */
[----:B------:R-:W5:Y:S01]  /*1ab0*/  LDG.E.64 R20, desc[UR10][R10.64+0x18] ;  /* 0x0000180a0a147981 */ /* 0x000f62000c1e1b00 */
[----:B------:R-:W-:Y:S01]  /*1ac0*/  VIADD R6, R6, 0x4 ;  /* 0x0000000406067836 */ /* 0x000fe20000000000 */
[----:B-----5:R-:W-:-:S07]  /*1ad0*/  DFMA R20, -R2, R20, R22 ;  /* 0x000000140214722b */ /* 0x020fce0000000116 */
[----:B------:R0:W-:Y:S04]  /*1ae0*/  STG.E.64 desc[UR10][R8.64+0x18], R20 ;  /* 0x0000181408007986 */ /* 0x0001e8000c101b0a */
.L_x_25:
[----:B------:R-:W-:Y:S05]  /*1af0*/  BSYNC.RECONVERGENT B2 ;  /* 0x0000000000027941 */ /* 0x000fea0003800200 */
.L_x_24:
[----:B------:R-:W-:Y:S05]  /*1b00*/  @!P2 BRA `(.L_x_21) ;  /* 0x000000000054a947 */ /* 0x000fea0003800000 */
[----:B------:R-:W2:Y:S01]  /*1b10*/  LDC.64 R10, c[0x0][0x3a8] ;  /* 0x0000ea00ff0a7b82 */ /* 0x000ea20000000a00 */
[----:B------:R-:W3:Y:S07]  /*1b20*/  LDCU UR4, c[0x0][0x3c4] ;  /* 0x00007880ff0477ac */ /* 0x000eee0008000800 */
[----:B0-----:R-:W0:Y:S01]  /*1b30*/  LDC.64 R8, c[0x0][0x390] ;  /* 0x0000e400ff087b82 */ /* 0x001e220000000a00 */
[----:B---3--:R-:W-:Y:S02]  /*1b40*/  IMAD R15, R5, UR4, R6 ;  /* 0x00000004050f7c24 */ /* 0x008fe4000f8e0206 */
[----:B--2---:R-:W-:-:S04]  /*1b50*/  IMAD.WIDE.U32 R10, R6, 0x8, R10 ;  /* 0x00000008060a7825 */ /* 0x004fc800078e000a */
[----:B0-----:R-:W-:Y:S02]  /*1b60*/  IMAD.WIDE R8, R15, 0x8, R8 ;  /* 0x000000080f087825 */ /* 0x001fe400078e0208 */
[----:B------:R-:W2:Y:S04]  /*1b70*/  LDG.E.64 R14, desc[UR10][R10.64] ;  /* 0x0000000a0a0e7981 */ /* 0x000ea8000c1e1b00 */
[----:B------:R-:W2:Y:S01]  /*1b80*/  LDG.E.64 R16, desc[UR10][R8.64] ;  /* 0x0000000a08107981 */ /* 0x000ea2000c1e1b00 */
[----:B------:R-:W-:Y:S01]  /*1b90*/  ISETP.NE.AND P1, PT, R0, 0x1, PT ;  /* 0x000000010000780c */ /* 0x000fe20003f25270 */
[----:B--2---:R-:W-:-:S07]  /*1ba0*/  DFMA R14, -R2, R14, R16 ;  /* 0x0000000e020e722b */ /* 0x004fce0000000110 */
[----:B------:R2:W-:Y:S05]  /*1bb0*/  STG.E.64 desc[UR10][R8.64], R14 ;  /* 0x0000000e08007986 */ /* 0x0005ea000c101b0a */
[----:B------:R-:W-:Y:S05]  /*1bc0*/  @!P1 BRA `(.L_x_21) ;  /* 0x0000000000249947 */ /* 0x000fea0003800000 */
[----:B--2---:R-:W2:Y:S04]  /*1bd0*/  LDG.E.64 R14, desc[UR10][R10.64+0x8] ;  /* 0x0000080a0a0e7981 */ /* 0x004ea8000c1e1b00 */
[----:B------:R-:W2:Y:S01]  /*1be0*/  LDG.E.64 R16, desc[UR10][R8.64+0x8] ;  /* 0x0000080a08107981 */ /* 0x000ea2000c1e1b00 */
[----:B------:R-:W-:-:S13]  /*1bf0*/  ISETP.NE.AND P1, PT, R0, 0x2, PT ;  /* 0x000000020000780c */ /* 0x000fda0003f25270 */
[----:B------:R-:W3:Y:S01]  /*1c00*/  @P1 LDG.E.64 R18, desc[UR10][R8.64+0x10] ;  /* 0x0000100a08121981 */ /* 0x000ee2000c1e1b00 */
[----:B--2---:R-:W-:-:S07]  /*1c10*/  DFMA R14, -R2, R14, R16 ;  /* 0x0000000e020e722b */ /* 0x004fce0000000110 */
[----:B------:R4:W-:Y:S04]  /*1c20*/  STG.E.64 desc[UR10][R8.64+0x8], R14 ;  /* 0x0000080e08007986 */ /* 0x0009e8000c101b0a */
[----:B------:R-:W3:Y:S02]  /*1c30*/  @P1 LDG.E.64 R16, desc[UR10][R10.64+0x10] ;  /* 0x0000100a0a101981 */ /* 0x000ee4000c1e1b00 */
[----:B---3--:R-:W-:-:S07]  /*1c40*/  @P1 DFMA R16, -R2, R16, R18 ;  /* 0x000000100210122b */ /* 0x008fce0000000112 */
[----:B------:R4:W-:Y:S04]  /*1c50*/  @P1 STG.E.64 desc[UR10][R8.64+0x10], R16 ;  /* 0x0000101008001986 */ /* 0x0009e8000c101b0a */
.L_x_21:
[----:B------:R-:W-:Y:S05]  /*1c60*/  BSYNC.RECONVERGENT B1 ;  /* 0x0000000000017941 */ /* 0x000fea0003800200 */
.L_x_20:
[----:B0-2-4-:R-:W0:Y:S01]  /*1c70*/  LDC.64 R8, c[0x0][0x398] ;  /* 0x0000e600ff087b82 */ /* 0x015e220000000a00 */
[----:B------:R-:W2:Y:S01]  /*1c80*/  LDCU UR4, c[0x0][0x3c8] ;  /* 0x00007900ff0477ac */ /* 0x000ea20008000800 */
[----:B0-----:R-:W-:-:S05]  /*1c90*/  IMAD.WIDE R8, R5, 0x8, R8 ;  /* 0x0000000805087825 */ /* 0x001fca00078e0208 */
[----:B------:R-:W3:Y:S01]  /*1ca0*/  LDG.E.64 R10, desc[UR10][R8.64] ;  /* 0x0000000a080a7981 */ /* 0x000ee2000c1e1b00 */
[----:B-1----:R-:W-:-:S04]  /*1cb0*/  IADD3 R5, PT, PT, R4, R5, RZ ;  /* 0x0000000504057210 */ /* 0x002fc80007ffe0ff */
[----:B--2---:R-:W-:Y:S01]  /*1cc0*/  ISETP.GE.AND P1, PT, R5, UR4, PT ;  /* 0x0000000405007c0c */ /* 0x004fe2000bf26270 */
[----:B---3--:R-:W-:-:S07]  /*1cd0*/  DADD R10, -R2, R10 ;  /* 0x00000000020a7229 */ /* 0x008fce000000010a */
[----:B------:R3:W-:Y:S05]  /*1ce0*/  STG.E.64 desc[UR10][R8.64], R10 ;  /* 0x0000000a08007986 */ /* 0x0007ea000c101b0a */
[----:B------:R-:W-:Y:S05]  /*1cf0*/  @!P1 BRA `(.L_x_26) ;  /* 0xfffffff000e49947 */ /* 0x000fea000383ffff */
.L_x_14:
[----:B------:R-:W-:Y:S05]  /*1d00*/  BSYNC.RECONVERGENT B0 ;  /* 0x0000000000007941 */ /* 0x000fea0003800200 */
.L_x_13:
[----:B------:R-:W1:Y:S02]  /*1d10*/  LDCU UR6, c[0x0][0x3c4] ;  /* 0x00007880ff0677ac */ /* 0x000e640008000800 */
[----:B-1----:R-:W-:-:S13]  /*1d20*/  ISETP.GE.AND P0, PT, R7, UR6, PT ;  /* 0x0000000607007c0c */ /* 0x002fda000bf06270 */
[----:B------:R-:W-:Y:S05]  /*1d30*/  @P0 EXIT ;  /* 0x000000000000094d */ /* 0x000fea0003800000 */
[----:B------:R-:W1:Y:S01]  /*1d40*/  LDC R0, c[0x0][0x3c0] ;  /* 0x0000f000ff007b82 */ /* 0x000e620000000800 */
[----:B------:R-:W4:Y:S01]  /*1d50*/  LDCU UR9, c[0x0][0x360] ;  /* 0x00006c00ff0977ac */ /* 0x000f220008000800 */
[----:B-1----:R-:W-:-:S13]  /*1d60*/  ISETP.GT.AND P0, PT, R0, RZ, PT ;  /* 0x000000ff0000720c */ /* 0x002fda0003f04270 */
[----:B----4-:R-:W-:Y:S05]  /*1d70*/  @P0 BRA `(.L_x_27) ;  /* 0x0000000000440947 */ /* 0x010fea0003800000 */
[----:B------:R-:W1:Y:S01]  /*1d80*/  S2UR UR5, SR_CgaCtaId ;  /* 0x00000000000579c3 */ /* 0x000e620000008800 */
[----:B------:R-:W-:Y:S02]  /*1d90*/  UMOV UR4, 0x400 ;  /* 0x0000040000047882 */ /* 0x000fe40000000000 */
[----:B------:R-:W-:-:S05]  /*1da0*/  UIADD3 UR4, UPT, UPT, UR4, 0x50, URZ ;  /* 0x0000005004047890 */ /* 0x000fca000fffe0ff */
[----:B---3--:R-:W3:Y:S01]  /*1db0*/  LDC.64 R10, c[0x0][0x388] ;  /* 0x0000e200ff0a7b82 */ /* 0x008ee20000000a00 */
[----:B-1----:R-:W-:-:S12]  /*1dc0*/  ULEA UR4, UR5, UR4, 0x18 ;  /* 0x0000000405047291 */ /* 0x002fd8000f8ec0ff */
.L_x_28:
[----:B-1-3--:R-:W-:-:S05]  /*1dd0*/  IMAD.WIDE R4, R7, 0x8, R10 ;  /* 0x0000000807047825 */ /* 0x00afca00078e020a */
[----:B--2---:R-:W2:Y:S01]  /*1de0*/  LDG.E.64 R8, desc[UR10][R4.64] ;  /* 0x0000000a04087981 */ /* 0x004ea2000c1e1b00 */
[C---:B------:R-:W-:Y:S01]  /*1df0*/  LEA R0, R7.reuse, UR4, 0x3 ;  /* 0x0000000407007c11 */ /* 0x040fe2000f8e18ff */
[----:B------:R-:W-:Y:S01]  /*1e00*/  UMOV UR12, 0x40000000 ;  /* 0x40000000000c7882 */ /* 0x000fe20000000000 */
[----:B------:R-:W-:Y:S01]  /*1e10*/  UMOV UR13, 0x3f847ae1 ;  /* 0x3f847ae1000d7882 */ /* 0x000fe20000000000 */
[----:B------:R-:W-:Y:S02]  /*1e20*/  VIADD R7, R7, UR9 ;  /* 0x0000000907077c36 */ /* 0x000fe40008000000 */
[----:B------:R-:W2:Y:S03]  /*1e30*/  LDS.64 R2, [R0] ;  /* 0x0000000000027984 */ /* 0x000ea60000000a00 */
[----:B------:R-:W-:Y:S01]  /*1e40*/  ISETP.GE.AND P0, PT, R7, UR6, PT ;  /* 0x0000000607007c0c */ /* 0x000fe2000bf06270 */
[----:B--2---:R-:W-:-:S07]  /*1e50*/  DFMA R2, R2, -UR12, R8 ;  /* 0x8000000c02027c2b */ /* 0x004fce0008000008 */
[----:B------:R1:W-:Y:S05]  /*1e60*/  STG.E.64 desc[UR10][R4.64], R2 ;  /* 0x0000000204007986 */ /* 0x0003ea000c101b0a */
[----:B------:R-:W-:Y:S05]  /*1e70*/  @!P0 BRA `(.L_x_28) ;  /* 0xfffffffc00d48947 */ /* 0x000fea000383ffff */
[----:B------:R-:W-:Y:S05]  /*1e80*/  EXIT ;  /* 0x000000000000794d */ /* 0x000fea0003800000 */
.L_x_27:
[----:B------:R-:W1:Y:S01]  /*1e90*/  S2UR UR5, SR_CgaCtaId ;  /* 0x00000000000579c3 */ /* 0x000e620000008800 */
[----:B------:R-:W-:Y:S01]  /*1ea0*/  UMOV UR4, 0x400 ;  /* 0x0000040000047882 */ /* 0x000fe20000000000 */
[C---:B0-----:R-:W-:Y:S01]  /*1eb0*/  LOP3.LUT R13, R0.reuse, 0xf, RZ, 0xc0, !PT ;  /* 0x0000000f000d7812 */ /* 0x041fe200078ec0ff */
[----:B------:R-:W-:Y:S01]  /*1ec0*/  UIADD3 UR4, UPT, UPT, UR4, 0x50, URZ ;  /* 0x0000005004047890 */ /* 0x000fe2000fffe0ff */
[C---:B------:R-:W-:Y:S02]  /*1ed0*/  LOP3.LUT R14, R0.reuse, 0x7, RZ, 0xc0, !PT ;  /* 0x00000007000e7812 */ /* 0x040fe400078ec0ff */
[----:B------:R-:W-:Y:S01]  /*1ee0*/  LOP3.LUT R0, R0, 0x3, RZ, 0xc0, !PT ;  /* 0x0000000300007812 */ /* 0x000fe200078ec0ff */
[----:B-1----:R-:W-:-:S12]  /*1ef0*/  ULEA UR8, UR5, UR4, 0x18 ;  /* 0x0000000405087291 */ /* 0x002fd8000f8ec0ff */
.L_x_34:
[----:B------:R-:W-:Y:S01]  /*1f00*/  LEA R6, R7, UR8, 0x3 ;  /* 0x0000000807067c11 */ /* 0x000fe2000f8e18ff */
[----:B0-----:R-:W0:Y:S01]  /*1f10*/  LDCU UR4, c[0x0][0x3c0] ;  /* 0x00007800ff0477ac */ /* 0x001e220008000800 */
[----:B------:R-:W-:Y:S01]  /*1f20*/  HFMA2 R4, -RZ, RZ, 0, 0 ;  /* 0x00000000ff047431 */ /* 0x000fe200000001ff */
[----:B------:R-:W-:Y:S02]  /*1f30*/  ISETP.NE.AND P1, PT, R13, RZ, PT ;  /* 0x000000ff0d00720c */ /* 0x000fe40003f25270 */
[----:B-12---:R-:W1:Y:S01]  /*1f40*/  LDS.64 R2, [R6] ;  /* 0x0000000006027984 */ /* 0x006e620000000a00 */
[----:B------:R-:W-:Y:S01]  /*1f50*/  UMOV UR6, 0x40000000 ;  /* 0x4000000000067882 */ /* 0x000fe20000000000 */
[----:B------:R-:W-:Y:S01]  /*1f60*/  UMOV UR7, 0x3f847ae1 ;  /* 0x3f847ae100077882 */ /* 0x000fe20000000000 */
[----:B0-----:R-:W-:Y:S02]  /*1f70*/  UISETP.GE.U32.AND UP0, UPT, UR4, 0x10, UPT ;  /* 0x000000100400788c */ /* 0x001fe4000bf06070 */
[----:B------:R-:W-:Y:S01]  /*1f80*/  IMAD R5, R7, UR4, RZ ;  /* 0x0000000407057c24 */ /* 0x000fe2000f8e02ff */
[----:B-1----:R-:W-:-:S06]  /*1f90*/  DMUL R2, R2, UR6 ;  /* 0x0000000602027c28 */ /* 0x002fcc0008000000 */
[----:B------:R-:W-:Y:S05]  /*1fa0*/  BRA.U !UP0, `(.L_x_29) ;  /* 0x0000000508507547 */ /* 0x000fea000b800000 */
[----:B------:R-:W0:Y:S01]  /*1fb0*/  LDCU.64 UR6, c[0x0][0x3a0] ;  /* 0x00007400ff0677ac */ /* 0x000e220008000a00 */
[----:B------:R-:W-:Y:S01]  /*1fc0*/  IMAD.MOV.U32 R6, RZ, RZ, R5 ;  /* 0x000000ffff067224 */ /* 0x000fe200078e0005 */
[----:B------:R-:W-:-:S04]  /*1fd0*/  ULOP3.LUT UR4, UR4, 0x7ffffff0, URZ, 0xc0, !UPT ;  /* 0x7ffffff004047892 */ /* 0x000fc8000f8ec0ff */
[----:B------:R-:W-:Y:S02]  /*1fe0*/  UIADD3 UR12, UPT, UPT, -UR4, URZ, URZ ;  /* 0x000000ff040c7290 */ /* 0x000fe4000fffe1ff */
[----:B------:R-:W-:-:S04]  /*1ff0*/  MOV R4, UR4 ;  /* 0x0000000400047c02 */ /* 0x000fc80008000f00 */
[----:B------:R-:W-:Y:S01]  /*2000*/  IMAD.U32 R12, RZ, RZ, UR12 ;  /* 0x0000000cff0c7e24 */ /* 0x000fe2000f8e00ff */
[----:B0-----:R-:W-:-:S04]  /*2010*/  UIADD3 UR5, UP0, UPT, UR6, 0x40, URZ ;  /* 0x0000004006057890 */ /* 0x001fc8000ff1e0ff */
[----:B------:R-:W-:Y:S02]  /*2020*/  UIADD3.X UR6, UPT, UPT, URZ, UR7, URZ, UP0, !UPT ;  /* 0x00000007ff067290 */ /* 0x000fe400087fe4ff */
[----:B------:R-:W-:-:S04]  /*2030*/  MOV R15, UR5 ;  /* 0x00000005000f7c02 */ /* 0x000fc80008000f00 */
[----:B------:R-:W-:-:S07]  /*2040*/  IMAD.U32 R16, RZ, RZ, UR6 ;  /* 0x00000006ff107e24 */ /* 0x000fce000f8e00ff */
.L_x_30:
[----:B-1-3--:R-:W0:Y:S01]  /*2050*/  LDC.64 R10, c[0x0][0x380] ;  /* 0x0000e000ff0a7b82 */ /* 0x00ae220000000a00 */
[----:B------:R-:W-:Y:S01]  /*2060*/  MOV R8, R15 ;  /* 0x0000000f00087202 */ /* 0x000fe20000000f00 */
[----:B------:R-:W-:-:S05]  /*2070*/  IMAD.MOV.U32 R9, RZ, RZ, R16 ;  /* 0x000000ffff097224 */ /* 0x000fca00078e0010 */
[----:B------:R-:W2:Y:S01]  /*2080*/  LDG.E.64 R16, desc[UR10][R8.64+-0x40] ;  /* 0xffffc00a08107981 */ /* 0x000ea2000c1e1b00 */
[----:B0-----:R-:W-:-:S05]  /*2090*/  IMAD.WIDE R10, R6, 0x8, R10 ;  /* 0x00000008060a7825 */ /* 0x001fca00078e020a */
        /* <DEDUP_REMOVED lines=14> */
[----:B------:R-:W3:Y:S05]  /*2180*/  LDG.E.64 R24, desc[UR10][R10.64+0x20] ;  /* 0x0000200a0a187981 */ /* 0x000eea000c1e1b00 */
[----:B------:R4:W-:Y:S04]  /*2190*/  STG.E.64 desc[UR10][R10.64+0x18], R22 ;  /* 0x000018160a007986 */ /* 0x0009e8000c101b0a */
[----:B0-----:R-:W3:Y:S02]  /*21a0*/  LDG.E.64 R16, desc[UR10][R8.64+-0x20] ;  /* 0xffffe00a08107981 */ /* 0x001ee4000c1e1b00 */
[----:B---3--:R-:W-:-:S02]  /*21b0*/  DFMA R16, -R2, R16, R24 ;  /* 0x000000100210722b */ /* 0x008fc40000000118 */
[----:B------:R-:W3:Y:S05]  /*21c0*/  LDG.E.64 R24, desc[UR10][R10.64+0x28] ;  /* 0x0000280a0a187981 */ /* 0x000eea000c1e1b00 */
[----:B------:R0:W-:Y:S04]  /*21d0*/  STG.E.64 desc[UR10][R10.64+0x20], R16 ;  /* 0x000020100a007986 */ /* 0x0001e8000c101b0a */
[----:B-1----:R-:W3:Y:S02]  /*21e0*/  LDG.E.64 R18, desc[UR10][R8.64+-0x18] ;  /* 0xffffe80a08127981 */ /* 0x002ee4000c1e1b00 */
[----:B---3--:R-:W-:-:S02]  /*21f0*/  DFMA R18, -R2, R18, R24 ;  /* 0x000000120212722b */ /* 0x008fc40000000118 */
[----:B------:R-:W3:Y:S05]  /*2200*/  LDG.E.64 R24, desc[UR10][R10.64+0x30] ;  /* 0x0000300a0a187981 */ /* 0x000eea000c1e1b00 */
[----:B------:R1:W-:Y:S04]  /*2210*/  STG.E.64 desc[UR10][R10.64+0x28], R18 ;  /* 0x000028120a007986 */ /* 0x0003e8000c101b0a */
[----:B--2---:R-:W3:Y:S02]  /*2220*/  LDG.E.64 R20, desc[UR10][R8.64+-0x10] ;  /* 0xfffff00a08147981 */ /* 0x004ee4000c1e1b00 */
[----:B---3--:R-:W-:-:S02]  /*2230*/  DFMA R20, -R2, R20, R24 ;  /* 0x000000140214722b */ /* 0x008fc40000000118 */
[----:B------:R-:W2:Y:S05]  /*2240*/  LDG.E.64 R24, desc[UR10][R10.64+0x38] ;  /* 0x0000380a0a187981 */ /* 0x000eaa000c1e1b00 */
[----:B------:R3:W-:Y:S04]  /*2250*/  STG.E.64 desc[UR10][R10.64+0x30], R20 ;  /* 0x000030140a007986 */ /* 0x0007e8000c101b0a */
[----:B----4-:R-:W2:Y:S02]  /*2260*/  LDG.E.64 R22, desc[UR10][R8.64+-0x8] ;  /* 0xfffff80a08167981 */ /* 0x010ea4000c1e1b00 */
[----:B--2---:R-:W-:-:S02]  /*2270*/  DFMA R22, -R2, R22, R24 ;  /* 0x000000160216722b */ /* 0x004fc40000000118 */
[----:B------:R-:W2:Y:S05]  /*2280*/  LDG.E.64 R24, desc[UR10][R10.64+0x40] ;  /* 0x0000400a0a187981 */ /* 0x000eaa000c1e1b00 */
[----:B------:R4:W-:Y:S04]  /*2290*/  STG.E.64 desc[UR10][R10.64+0x38], R22 ;  /* 0x000038160a007986 */ /* 0x0009e8000c101b0a */
[----:B0-----:R-:W2:Y:S02]  /*22a0*/  LDG.E.64 R16, desc[UR10][R8.64] ;  /* 0x0000000a08107981 */ /* 0x001ea4000c1e1b00 */
[----:B--2---:R-:W-:-:S02]  /*22b0*/  DFMA R16, -R2, R16, R24 ;  /* 0x000000100210722b */ /* 0x004fc40000000118 */
[----:B------:R-:W2:Y:S05]  /*22c0*/  LDG.E.64 R24, desc[UR10][R10.64+0x48] ;  /* 0x0000480a0a187981 */ /* 0x000eaa000c1e1b00 */
[----:B------:R0:W-:Y:S04]  /*22d0*/  STG.E.64 desc[UR10][R10.64+0x40], R16 ;  /* 0x000040100a007986 */ /* 0x0001e8000c101b0a */
[----:B-1----:R-:W2:Y:S02]  /*22e0*/  LDG.E.64 R18, desc[UR10][R8.64+0x8] ;  /* 0x0000080a08127981 */ /* 0x002ea4000c1e1b00 */
[----:B--2---:R-:W-:-:S02]  /*22f0*/  DFMA R18, -R2, R18, R24 ;  /* 0x000000120212722b */ /* 0x004fc40000000118 */
[----:B------:R-:W2:Y:S05]  /*2300*/  LDG.E.64 R24, desc[UR10][R10.64+0x50] ;  /* 0x0000500a0a187981 */ /* 0x000eaa000c1e1b00 */
[----:B------:R1:W-:Y:S04]  /*2310*/  STG.E.64 desc[UR10][R10.64+0x48], R18 ;  /* 0x000048120a007986 */ /* 0x0003e8000c101b0a */
[----:B---3--:R-:W2:Y:S02]  /*2320*/  LDG.E.64 R20, desc[UR10][R8.64+0x10] ;  /* 0x0000100a08147981 */ /* 0x008ea4000c1e1b00 */
[----:B--2---:R-:W-:-:S02]  /*2330*/  DFMA R20, -R2, R20, R24 ;  /* 0x000000140214722b */ /* 0x004fc40000000118 */
        /* <DEDUP_REMOVED lines=18> */
[----:B----4-:R-:W2:Y:S01]  /*2460*/  LDG.E.64 R22, desc[UR10][R8.64+0x38] ;  /* 0x0000380a08167981 */ /* 0x010ea2000c1e1b00 */
[----:B------:R-:W-:-:S04]  /*2470*/  IADD3 R12, PT, PT, R12, 0x10, RZ ;  /* 0x000000100c0c7810 */ /* 0x000fc80007ffe0ff */
[----:B------:R-:W-:Y:S02]  /*2480*/  ISETP.NE.AND P0, PT, R12, RZ, PT ;  /* 0x000000ff0c00720c */ /* 0x000fe40003f05270 */
[----:B------:R-:W-:Y:S02]  /*2490*/  IADD3 R15, P2, PT, R8, 0x80, RZ ;  /* 0x00000080080f7810 */ /* 0x000fe40007f5e0ff */
[----:B------:R-:W-:-:S03]  /*24a0*/  IADD3 R6, PT, PT, R6, 0x10, RZ ;  /* 0x0000001006067810 */ /* 0x000fc60007ffe0ff */
[----:B0-----:R-:W-:Y:S01]  /*24b0*/  IMAD.X R16, RZ, RZ, R9, P2 ;  /* 0x000000ffff107224 */ /* 0x001fe200010e0609 */
[----:B--2---:R-:W-:-:S07]  /*24c0*/  DFMA R22, -R2, R22, R24 ;  /* 0x000000160216722b */ /* 0x004fce0000000118 */
[----:B------:R1:W-:Y:S01]  /*24d0*/  STG.E.64 desc[UR10][R10.64+0x78], R22 ;  /* 0x000078160a007986 */ /* 0x0003e2000c101b0a */
[----:B------:R-:W-:Y:S05]  /*24e0*/  @P0 BRA `(.L_x_30) ;  /* 0xfffffff800d80947 */ /* 0x000fea000383ffff */
.L_x_29:
[----:B------:R-:W-:Y:S05]  /*24f0*/  @!P1 BRA `(.L_x_31) ;  /* 0x0000000400689947 */ /* 0x000fea0003800000 */
[----:B------:R-:W-:Y:S01]  /*2500*/  VIADD R6, R13, 0xffffffff ;  /* 0xffffffff0d067836 */ /* 0x000fe20000000000 */
[----:B------:R-:W-:-:S04]  /*2510*/  ISETP.NE.AND P1, PT, R14, RZ, PT ;  /* 0x000000ff0e00720c */ /* 0x000fc80003f25270 */
[----:B------:R-:W-:-:S13]  /*2520*/  ISETP.GE.U32.AND P0, PT, R6, 0x7, PT ;  /* 0x000000070600780c */ /* 0x000fda0003f06070 */
[----:B------:R-:W-:Y:S05]  /*2530*/  @!P0 BRA `(.L_x_32) ;  /* 0x0000000000988947 */ /* 0x000fea0003800000 */
[----:B---3--:R-:W0:Y:S01]  /*2540*/  LDC.64 R8, c[0x0][0x380] ;  /* 0x0000e000ff087b82 */ /* 0x008e220000000a00 */
[----:B------:R-:W-:-:S07]  /*2550*/  IADD3 R15, PT, PT, R5, R4, RZ ;  /* 0x00000004050f7210 */ /* 0x000fce0007ffe0ff */
[----:B-1----:R-:W1:Y:S01]  /*2560*/  LDC.64 R10, c[0x0][0x3a0] ;  /* 0x0000e800ff0a7b82 */ /* 0x002e620000000a00 */
[----:B0-----:R-:W-:-:S05]  /*2570*/  IMAD.WIDE R8, R15, 0x8, R8 ;  /* 0x000000080f087825 */ /* 0x001fca00078e0208 */
[----:B------:R-:W2:Y:S01]  /*2580*/  LDG.E.64 R18, desc[UR10][R8.64] ;  /* 0x0000000a08127981 */ /* 0x000ea2000c1e1b00 */
[----:B-1----:R-:W-:-:S03]  /*2590*/  IMAD.WIDE.U32 R10, R4, 0x8, R10 ;  /* 0x00000008040a7825 */ /* 0x002fc600078e000a */
        /* <DEDUP_REMOVED lines=28> */
[----:B----4-:R-:W2:Y:S01]  /*2760*/  LDG.E.64 R22, desc[UR10][R10.64+0x38] ;  /* 0x0000380a0a167981 */ /* 0x010ea2000c1e1b00 */
[----:B------:R-:W-:Y:S01]  /*2770*/  VIADD R4, R4, 0x8 ;  /* 0x0000000804047836 */ /* 0x000fe20000000000 */
[----:B--2---:R-:W-:-:S07]  /*2780*/  DFMA R22, -R2, R22, R24 ;  /* 0x000000160216722b */ /* 0x004fce0000000118 */
[----:B------:R0:W-:Y:S04]  /*2790*/  STG.E.64 desc[UR10][R8.64+0x38], R22 ;  /* 0x0000381608007986 */ /* 0x0001e8000c101b0a */
.L_x_32:
[----:B------:R-:W-:Y:S05]  /*27a0*/  @!P1 BRA `(.L_x_31) ;  /* 0x0000000000bc9947 */ /* 0x000fea0003800000 */
[----:B------:R-:W-:Y:S02]  /*27b0*/  IADD3 R6, PT, PT, R14, -0x1, RZ ;  /* 0xffffffff0e067810 */ /* 0x000fe40007ffe0ff */
[----:B------:R-:W-:Y:S02]  /*27c0*/  ISETP.NE.AND P1, PT, R0, RZ, PT ;  /* 0x000000ff0000720c */ /* 0x000fe40003f25270 */
[----:B------:R-:W-:-:S13]  /*27d0*/  ISETP.GE.U32.AND P0, PT, R6, 0x3, PT ;  /* 0x000000030600780c */ /* 0x000fda0003f06070 */
[----:B------:R-:W-:Y:S05]  /*27e0*/  @!P0 BRA `(.L_x_33) ;  /* 0x0000000000588947 */ /* 0x000fea0003800000 */
[----:B0--3--:R-:W0:Y:S01]  /*27f0*/  LDC.64 R8, c[0x0][0x380] ;  /* 0x0000e000ff087b82 */ /* 0x009e220000000a00 */
[----:B------:R-:W-:-:S07]  /*2800*/  IMAD.IADD R15, R5, 0x1, R4 ;  /* 0x00000001050f7824 */ /* 0x000fce00078e0204 */
        /* <DEDUP_REMOVED lines=17> */
[----:B------:R-:W-:Y:S01]  /*2920*/  IADD3 R4, PT, PT, R4, 0x4, RZ ;  /* 0x0000000404047810 */ /* 0x000fe20007ffe0ff */
[----:B-----5:R-:W-:-:S07]  /*2930*/  DFMA R22, -R2, R22, R24 ;  /* 0x000000160216722b */ /* 0x020fce0000000118 */
[----:B------:R2:W-:Y:S04]  /*2940*/  STG.E.64 desc[UR10][R8.64+0x18], R22 ;  /* 0x0000181608007986 */ /* 0x0005e8000c101b0a */
.L_x_33:
[----:B------:R-:W-:Y:S05]  /*2950*/  @!P1 BRA `(.L_x_31) ;  /* 0x0000000000509947 */ /* 0x000fea0003800000 */
[----:B0-23--:R-:W0:Y:S01]  /*2960*/  LDC.64 R8, c[0x0][0x3a0] ;  /* 0x0000e800ff087b82 */ /* 0x00de220000000a00 */
[----:B------:R-:W-:-:S07]  /*2970*/  IMAD.IADD R5, R5, 0x1, R4 ;  /* 0x0000000105057824 */ /* 0x000fce00078e0204 */
[----:B-1----:R-:W1:Y:S01]  /*2980*/  LDC.64 R10, c[0x0][0x380] ;  /* 0x0000e000ff0a7b82 */ /* 0x002e620000000a00 */
[----:B0-----:R-:W-:-:S04]  /*2990*/  IMAD.WIDE.U32 R8, R4, 0x8, R8 ;  /* 0x0000000804087825 */ /* 0x001fc800078e0008 */
[----:B-1----:R-:W-:Y:S02]  /*29a0*/  IMAD.WIDE R4, R5, 0x8, R10 ;  /* 0x0000000805047825 */ /* 0x002fe400078e020a */
[----:B------:R-:W2:Y:S04]  /*29b0*/  LDG.E.64 R10, desc[UR10][R8.64] ;  /* 0x0000000a080a7981 */ /* 0x000ea8000c1e1b00 */
[----:B------:R-:W2:Y:S01]  /*29c0*/  LDG.E.64 R16, desc[UR10][R4.64] ;  /* 0x0000000a04107981 */ /* 0x000ea2000c1e1b00 */
[----:B------:R-:W-:Y:S01]  /*29d0*/  ISETP.NE.AND P0, PT, R0, 0x1, PT ;  /* 0x000000010000780c */ /* 0x000fe20003f05270 */
[----:B--2---:R-:W-:-:S07]  /*29e0*/  DFMA R10, -R2, R10, R16 ;  /* 0x0000000a020a722b */ /* 0x004fce0000000110 */
[----:B------:R4:W-:Y:S05]  /*29f0*/  STG.E.64 desc[UR10][R4.64], R10 ;  /* 0x0000000a04007986 */ /* 0x0009ea000c101b0a */
[----:B------:R-:W-:Y:S05]  /*2a00*/  @!P0 BRA `(.L_x_31) ;  /* 0x0000000000248947 */ /* 0x000fea0003800000 */
[----:B----4-:R-:W2:Y:S04]  /*2a10*/  LDG.E.64 R10, desc[UR10][R8.64+0x8] ;  /* 0x0000080a080a7981 */ /* 0x010ea8000c1e1b00 */
        /* <DEDUP_REMOVED lines=8> */
.L_x_31:
[----:B0---4-:R-:W0:Y:S01]  /*2aa0*/  LDC.64 R4, c[0x0][0x388] ;  /* 0x0000e200ff047b82 */ /* 0x011e220000000a00 */
[----:B------:R-:W4:Y:S01]  /*2ab0*/  LDCU UR4, c[0x0][0x3c4] ;  /* 0x00007880ff0477ac */ /* 0x000f220008000800 */
[----:B0-----:R-:W-:-:S05]  /*2ac0*/  IMAD.WIDE R4, R7, 0x8, R4 ;  /* 0x0000000807047825 */ /* 0x001fca00078e0204 */
[----:B--23--:R-:W2:Y:S01]  /*2ad0*/  LDG.E.64 R8, desc[UR10][R4.64] ;  /* 0x0000000a04087981 */ /* 0x00cea2000c1e1b00 */
[----:B------:R-:W-:-:S04]  /*2ae0*/  IADD3 R7, PT, PT, R7, UR9, RZ ;  /* 0x0000000907077c10 */ /* 0x000fc8000fffe0ff */
[----:B----4-:R-:W-:Y:S01]  /*2af0*/  ISETP.GE.AND P0, PT, R7, UR4, PT ;  /* 0x0000000407007c0c */ /* 0x010fe2000bf06270 */
[----:B--2---:R-:W-:-:S07]  /*2b00*/  DADD R8, -R2, R8 ;  /* 0x0000000002087229 */ /* 0x004fce0000000108 */
[----:B------:R0:W-:Y:S05]  /*2b10*/  STG.E.64 desc[UR10][R4.64], R8 ;  /* 0x0000000804007986 */ /* 0x0001ea000c101b0a */
[----:B------:R-:W-:Y:S05]  /*2b20*/  @!P0 BRA `(.L_x_34) ;  /* 0xfffffff000f48947 */ /* 0x000fea000383ffff */
[----:B------:R-:W-:Y:S05]  /*2b30*/  EXIT ;  /* 0x000000000000794d */ /* 0x000fea0003800000 */
.L_x_35:
[----:B------:R-:W-:-:S00]  /*2b40*/  BRA `(.L_x_35) ;  /* 0xfffffffc00fc7947 */ /* 0x000fc0000383ffff */
[----:B------:R-:W-:-:S00]  /*2b50*/  NOP ;  /* 0x0000000000007918 */ /* 0x000fc00000000000 */
        /* <DEDUP_REMOVED lines=10> */
.L_x_81:


//--------------------- .text._Z13forwardKernelPdS_S_S_S_S_S_iii --------------------------
	.section	.text._Z13forwardKernelPdS_S_S_S_S_S_iii,"ax",@progbits
	.align	128
        .global         _Z13forwardKernelPdS_S_S_S_S_S_iii
        .type           _Z13forwardKernelPdS_S_S_S_S_S_iii,@function
        .size           _Z13forwardKernelPdS_S_S_S_S_S_iii,(.L_x_82 - _Z13forwardKernelPdS_S_S_S_S_S_iii)
        .other          _Z13forwardKernelPdS_S_S_S_S_S_iii,@"STO_CUDA_ENTRY STV_DEFAULT"
_Z13forwardKernelPdS_S_S_S_S_S_iii:
.text._Z13forwardKernelPdS_S_S_S_S_S_iii:
        /* <DEDUP_REMOVED lines=8> */
[----:B------:R-:W0:Y:S08]  /*0080*/  LDC R4, c[0x0][0x3b8] ;  /* 0x0000ee00ff047b82 */ /* 0x000e300000000800 */
[----:B------:R-:W1:Y:S01]  /*0090*/  LDC R14, c[0x0][0x360] ;  /* 0x0000d800ff0e7b82 */ /* 0x000e620000000800 */
[----:B0-----:R-:W-:-:S13]  /*00a0*/  ISETP.GT.AND P0, PT, R4, RZ, PT ;  /* 0x000000ff0400720c */ /* 0x001fda0003f04270 */
[----:B-1----:R-:W-:Y:S05]  /*00b0*/  @P0 BRA `(.L_x_38) ;  /* 0x00000000004c0947 */ /* 0x002fea0003800000 */
[----:B------:R-:W0:Y:S01]  /*00c0*/  LDC.64 R2, c[0x0][0x3a8] ;  /* 0x0000ea00ff027b82 */ /* 0x000e220000000a00 */
[----:B------:R-:W-:-:S07]  /*00d0*/  IMAD.MOV.U32 R7, RZ, RZ, R0 ;  /* 0x000000ffff077224 */ /* 0x000fce00078e0000 */
[----:B------:R-:W1:Y:S02]  /*00e0*/  LDC.64 R4, c[0x0][0x388] ;  /* 0x0000e200ff047b82 */ /* 0x000e640000000a00 */
.L_x_39:
[----:B-1----:R-:W-:-:S06]  /*00f0*/  IMAD.WIDE R8, R7, 0x8, R4 ;  /* 0x0000000807087825 */ /* 0x002fcc00078e0204 */
[----:B------:R-:W2:Y:S01]  /*0100*/  LDG.E.64 R8, desc[UR8][R8.64] ;  /* 0x0000000808087981 */ /* 0x000ea2000c1e1b00 */
[----:B------:R-:W-:Y:S01]  /*0110*/  MOV R10, RZ ;  /* 0x000000ff000a7202 */ /* 0x000fe20000000f00 */
[----:B--2---:R-:W-:Y:S01]  /*0120*/  DSETP.MAX.AND P0, P1, RZ, R8, PT ;  /* 0x00000008ff00722a */ /* 0x004fe2000390f000 */
[----:B------:R-:W-:Y:S02]  /*0130*/  IMAD.MOV.U32 R13, RZ, RZ, R9 ;  /* 0x000000ffff0d7224 */ /* 0x000fe400078e0009 */
[----:B------:R-:W-:-:S03]  /*0140*/  IMAD.MOV.U32 R11, RZ, RZ, R8 ;  /* 0x000000ffff0b7224 */ /* 0x000fc600078e0008 */
[C---:B------:R-:W-:Y:S02]  /*0150*/  FSEL R15, R10.reuse, R13, P0 ;  /* 0x0000000d0a0f7208 */ /* 0x040fe40000000000 */
[----:B------:R-:W-:-:S06]  /*0160*/  SEL R10, R10, R11, P0 ;  /* 0x0000000b0a0a7207 */ /* 0x000fcc0000000000 */
[----:B------:R-:W-:Y:S01]  /*0170*/  @P1 LOP3.LUT R15, R13, 0x80000, RZ, 0xfc, !PT ;  /* 0x000800000d0f1812 */ /* 0x000fe200078efcff */
[----:B0-----:R-:W-:-:S03]  /*0180*/  IMAD.WIDE R12, R7, 0x8, R2 ;  /* 0x00000008070c7825 */ /* 0x001fc600078e0202 */
[----:B------:R-:W-:Y:S01]  /*0190*/  MOV R11, R15 ;  /* 0x0000000f000b7202 */ /* 0x000fe20000000f00 */
[----:B------:R-:W-:-:S04]  /*01a0*/  IMAD.IADD R7, R14, 0x1, R7 ;  /* 0x000000010e077824 */ /* 0x000fc800078e0207 */
[----:B------:R2:W-:Y:S01]  /*01b0*/  STG.E.64 desc[UR8][R12.64], R10 ;  /* 0x0000000a0c007986 */ /* 0x0005e2000c101b08 */
[----:B------:R-:W-:-:S13]  /*01c0*/  ISETP.GE.AND P0, PT, R7, R6, PT ;  /* 0x000000060700720c */ /* 0x000fda0003f06270 */
[----:B--2---:R-:W-:Y:S05]  /*01d0*/  @!P0 BRA `(.L_x_39) ;  /* 0xfffffffc00c48947 */ /* 0x004fea000383ffff */
[----:B------:R-:W-:Y:S05]  /*01e0*/  BRA `(.L_x_37) ;  /* 0x0000000800887947 */ /* 0x000fea0003800000 */
.L_x_38:
[C---:B------:R-:W-:Y:S01]  /*01f0*/  LOP3.LUT R2, R4.reuse, 0xf, RZ, 0xc0, !PT ;  /* 0x0000000f04027812 */ /* 0x040fe200078ec0ff */
[----:B------:R-:W-:Y:S01]  /*0200*/  IMAD.MOV.U32 R5, RZ, RZ, R0 ;  /* 0x000000ffff057224 */ /* 0x000fe200078e0000 */
[C---:B------:R-:W-:Y:S02]  /*0210*/  LOP3.LUT R3, R4.reuse, 0x7, RZ, 0xc0, !PT ;  /* 0x0000000704037812 */ /* 0x040fe400078ec0ff */
[----:B------:R-:W-:-:S07]  /*0220*/  LOP3.LUT R4, R4, 0x3, RZ, 0xc0, !PT ;  /* 0x0000000304047812 */ /* 0x000fce00078ec0ff */
.L_x_45:
[----:B------:R-:W0:Y:S08]  /*0230*/  LDC.64 R6, c[0x0][0x388] ;  /* 0x0000e200ff067b82 */ /* 0x000e300000000a00 */
[----:B------:R-:W1:Y:S01]  /*0240*/  LDC R29, c[0x0][0x3b8] ;  /* 0x0000ee00ff1d7b82 */ /* 0x000e620000000800 */
[----:B0-----:R-:W-:-:S06]  /*0250*/  IMAD.WIDE R6, R5, 0x8, R6 ;  /* 0x0000000805067825 */ /* 0x001fcc00078e0206 */
[----:B------:R-:W5:Y:S01]  /*0260*/  LDG.E.64 R6, desc[UR8][R6.64] ;  /* 0x0000000806067981 */ /* 0x000f62000c1e1b00 */
[----:B------:R-:W-:Y:S01]  /*0270*/  HFMA2 R28, -RZ, RZ, 0, 0 ;  /* 0x00000000ff1c7431 */ /* 0x000fe200000001ff */
[----:B-1----:R-:W-:-:S13]  /*0280*/  ISETP.GE.U32.AND P0, PT, R29, 0x10, PT ;  /* 0x000000101d00780c */ /* 0x002fda0003f06070 */
[----:B------:R-:W-:Y:S05]  /*0290*/  @!P0 BRA `(.L_x_40) ;  /* 0x0000000000e88947 */ /* 0x000fea0003800000 */
[----:B------:R-:W-:-:S07]  /*02a0*/  IMAD.MOV.U32 R26, RZ, RZ, RZ ;  /* 0x000000ffff1a7224 */ /* 0x000fce00078e00ff */
.L_x_41:
[----:B------:R-:W0:Y:S01]  /*02b0*/  LDC.64 R10, c[0x0][0x380] ;  /* 0x0000e000ff0a7b82 */ /* 0x000e220000000a00 */
[----:B------:R-:W-:-:S07]  /*02c0*/  IMAD R13, R5, R29, R26 ;  /* 0x0000001d050d7224 */ /* 0x000fce00078e021a */
[----:B------:R-:W1:Y:S01]  /*02d0*/  LDC.64 R8, c[0x0][0x3a0] ;  /* 0x0000e800ff087b82 */ /* 0x000e620000000a00 */
[----:B0-----:R-:W-:-:S05]  /*02e0*/  IMAD.WIDE R10, R13, 0x8, R10 ;  /* 0x000000080d0a7825 */ /* 0x001fca00078e020a */
[----:B------:R-:W2:Y:S01]  /*02f0*/  LDG.E.64 R22, desc[UR8][R10.64] ;  /* 0x000000080a167981 */ /* 0x000ea2000c1e1b00 */
[----:B-1----:R-:W-:-:S03]  /*0300*/  IMAD.WIDE.U32 R8, R26, 0x8, R8 ;  /* 0x000000081a087825 */ /* 0x002fc600078e0008 */
[----:B------:R-:W3:Y:S04]  /*0310*/  LDG.E.64 R12, desc[UR8][R10.64+0x8] ;  /* 0x000008080a0c7981 */ /* 0x000ee8000c1e1b00 */
[----:B------:R-:W2:Y:S04]  /*0320*/  LDG.E.64 R18, desc[UR8][R8.64] ;  /* 0x0000000808127981 */ /* 0x000ea8000c1e1b00 */
[----:B------:R-:W3:Y:S04]  /*0330*/  LDG.E.64 R16, desc[UR8][R8.64+0x8] ;  /* 0x0000080808107981 */ /* 0x000ee8000c1e1b00 */
[----:B------:R-:W4:Y:S04]  /*0340*/  LDG.E.64 R14, desc[UR8][R10.64+0x10] ;  /* 0x000010080a0e7981 */ /* 0x000f28000c1e1b00 */
[----:B------:R-:W4:Y:S04]  /*0350*/  LDG.E.64 R20, desc[UR8][R8.64+0x10] ;  /* 0x0000100808147981 */ /* 0x000f28000c1e1b00 */
[----:B------:R-:W4:Y:S01]  /*0360*/  LDG.E.64 R24, desc[UR8][R10.64+0x78] ;  /* 0x000078080a187981 */ /* 0x000f22000c1e1b00 */
[----:B--2--5:R-:W-:-:S03]  /*0370*/  DFMA R18, R22, R18, R6 ;  /* 0x000000121612722b */ /* 0x024fc60000000006 */
[----:B------:R-:W2:Y:S04]  /*0380*/  LDG.E.64 R6, desc[UR8][R10.64+0x18] ;  /* 0x000018080a067981 */ /* 0x000ea8000c1e1b00 */
[----:B------:R-:W2:Y:S01]  /*0390*/  LDG.E.64 R22, desc[UR8][R8.64+0x18] ;  /* 0x0000180808167981 */ /* 0x000ea2000c1e1b00 */
[----:B---3--:R-:W-:-:S03]  /*03a0*/  DFMA R16, R12, R16, R18 ;  /* 0x000000100c10722b */ /* 0x008fc60000000012 */
[----:B------:R-:W3:Y:S04]  /*03b0*/  LDG.E.64 R12, desc[UR8][R10.64+0x20] ;  /* 0x000020080a0c7981 */ /* 0x000ee8000c1e1b00 */
[----:B------:R-:W3:Y:S01]  /*03c0*/  LDG.E.64 R18, desc[UR8][R8.64+0x20] ;  /* 0x0000200808127981 */ /* 0x000ee2000c1e1b00 */
[----:B----4-:R-:W-:-:S03]  /*03d0*/  DFMA R20, R14, R20, R16 ;  /* 0x000000140e14722b */ /* 0x010fc60000000010 */
[----:B------:R-:W4:Y:S04]  /*03e0*/  LDG.E.64 R16, desc[UR8][R10.64+0x28] ;  /* 0x000028080a107981 */ /* 0x000f28000c1e1b00 */
[----:B------:R-:W4:Y:S01]  /*03f0*/  LDG.E.64 R14, desc[UR8][R8.64+0x28] ;  /* 0x00002808080e7981 */ /* 0x000f22000c1e1b00 */
[----:B--2---:R-:W-:-:S03]  /*0400*/  DFMA R22, R6, R22, R20 ;  /* 0x000000160616722b */ /* 0x004fc60000000014 */
        /* <DEDUP_REMOVED lines=25> */
[----:B------:R-:W4:Y:S04]  /*05a0*/  LDG.E.64 R20, desc[UR8][R8.64+0x70] ;  /* 0x0000700808147981 */ /* 0x000f28000c1e1b00 */
[----:B------:R-:W4:Y:S01]  /*05b0*/  LDG.E.64 R8, desc[UR8][R8.64+0x78] ;  /* 0x0000780808087981 */ /* 0x000f22000c1e1b00 */
[----:B------:R-:W-:Y:S01]  /*05c0*/  VIADD R26, R26, 0x10 ;  /* 0x000000101a1a7836 */ /* 0x000fe20000000000 */
[----:B------:R-:W-:-:S04]  /*05d0*/  LOP3.LUT R28, R29, 0x7ffffff0, RZ, 0xc0, !PT ;  /* 0x7ffffff01d1c7812 */ /* 0x000fc800078ec0ff */
[----:B------:R-:W-:Y:S01]  /*05e0*/  ISETP.NE.AND P0, PT, R26, R28, PT ;  /* 0x0000001c1a00720c */ /* 0x000fe20003f05270 */
[----:B--2---:R-:W-:-:S08]  /*05f0*/  DFMA R6, R16, R6, R22 ;  /* 0x000000061006722b */ /* 0x004fd00000000016 */
[----:B---3--:R-:W-:-:S08]  /*0600*/  DFMA R6, R12, R14, R6 ;  /* 0x0000000e0c06722b */ /* 0x008fd00000000006 */
[----:B----4-:R-:W-:-:S08]  /*0610*/  DFMA R6, R18, R20, R6 ;  /* 0x000000141206722b */ /* 0x010fd00000000006 */
[----:B------:R-:W-:Y:S01]  /*0620*/  DFMA R6, R24, R8, R6 ;  /* 0x000000081806722b */ /* 0x000fe20000000006 */
[----:B------:R-:W-:Y:S10]  /*0630*/  @P0 BRA `(.L_x_41) ;  /* 0xfffffffc001c0947 */ /* 0x000ff4000383ffff */
.L_x_40:
[----:B------:R-:W-:-:S13]  /*0640*/  ISETP.NE.AND P0, PT, R2, RZ, PT ;  /* 0x000000ff0200720c */ /* 0x000fda0003f05270 */
[----:B------:R-:W-:Y:S05]  /*0650*/  @!P0 BRA `(.L_x_42) ;  /* 0x00000004002c8947 */ /* 0x000fea0003800000 */
[----:B------:R-:W-:Y:S02]  /*0660*/  IADD3 R8, PT, PT, R2, -0x1, RZ ;  /* 0xffffffff02087810 */ /* 0x000fe40007ffe0ff */
[----:B------:R-:W-:Y:S02]  /*0670*/  ISETP.NE.AND P1, PT, R3, RZ, PT ;  /* 0x000000ff0300720c */ /* 0x000fe40003f25270 */
[----:B------:R-:W-:-:S13]  /*0680*/  ISETP.GE.U32.AND P0, PT, R8, 0x7, PT ;  /* 0x000000070800780c */ /* 0x000fda0003f06070 */
[----:B------:R-:W-:Y:S05]  /*0690*/  @!P0 BRA `(.L_x_43) ;  /* 0x0000000000788947 */ /* 0x000fea0003800000 */
        /* <DEDUP_REMOVED lines=25> */
[----:B---3--:R-:W-:-:S08]  /*0830*/  DFMA R6, R20, R6, R22 ;  /* 0x000000061406722b */ /* 0x008fd00000000016 */
[----:B----4-:R-:W-:Y:S01]  /*0840*/  DFMA R6, R12, R14, R6 ;  /* 0x0000000e0c06722b */ /* 0x010fe20000000006 */
[----:B------:R-:W-:-:S07]  /*0850*/  VIADD R28, R28, 0x8 ;  /* 0x000000081c1c7836 */ /* 0x000fce0000000000 */
[----:B--2---:R-:W-:-:S08]  /*0860*/  DFMA R6, R16, R18, R6 ;  /* 0x000000121006722b */ /* 0x004fd00000000006 */
[----:B------:R-:W-:-:S11]  /*0870*/  DFMA R6, R24, R26, R6 ;  /* 0x0000001a1806722b */ /* 0x000fd60000000006 */
.L_x_43:
[----:B------:R-:W-:Y:S05]  /*0880*/  @!P1 BRA `(.L_x_42) ;  /* 0x0000000000a09947 */ /* 0x000fea0003800000 */
[----:B------:R-:W-:Y:S01]  /*0890*/  VIADD R8, R3, 0xffffffff ;  /* 0xffffffff03087836 */ /* 0x000fe20000000000 */
[----:B------:R-:W-:-:S04]  /*08a0*/  ISETP.NE.AND P1, PT, R4, RZ, PT ;  /* 0x000000ff0400720c */ /* 0x000fc80003f25270 */
        /* <DEDUP_REMOVED lines=15> */
[----:B------:R-:W-:Y:S01]  /*09a0*/  IADD3 R28, PT, PT, R28, 0x4, RZ ;  /* 0x000000041c1c7810 */ /* 0x000fe20007ffe0ff */
[----:B--2--5:R-:W-:-:S08]  /*09b0*/  DFMA R10, R10, R12, R6 ;  /* 0x0000000c0a0a722b */ /* 0x024fd00000000006 */
[----:B---3--:R-:W-:-:S08]  /*09c0*/  DFMA R10, R14, R16, R10 ;  /* 0x000000100e0a722b */ /* 0x008fd0000000000a */
[----:B----4-:R-:W-:-:S08]  /*09d0*/  DFMA R10, R18, R20, R10 ;  /* 0x00000014120a722b */ /* 0x010fd0000000000a */
[----:B------:R-:W-:-:S11]  /*09e0*/  DFMA R6, R22, R26, R10 ;  /* 0x0000001a1606722b */ /* 0x000fd6000000000a */
.L_x_44:
[----:B------:R-:W-:Y:S05]  /*09f0*/  @!P1 BRA `(.L_x_42) ;  /* 0x0000000000449947 */ /* 0x000fea0003800000 */
[----:B------:R-:W0:Y:S01]  /*0a00*/  LDC.64 R16, c[0x0][0x380] ;  /* 0x0000e000ff107b82 */ /* 0x000e220000000a00 */
[----:B------:R-:W-:-:S07]  /*0a10*/  IMAD R29, R5, R29, R28 ;  /* 0x0000001d051d7224 */ /* 0x000fce00078e021c */
[----:B------:R-:W1:Y:S01]  /*0a20*/  LDC.64 R8, c[0x0][0x3a0] ;  /* 0x0000e800ff087b82 */ /* 0x000e620000000a00 */
[----:B0-----:R-:W-:-:S04]  /*0a30*/  IMAD.WIDE R16, R29, 0x8, R16 ;  /* 0x000000081d107825 */ /* 0x001fc800078e0210 */
[----:B-1----:R-:W-:Y:S02]  /*0a40*/  IMAD.WIDE.U32 R28, R28, 0x8, R8 ;  /* 0x000000081c1c7825 */ /* 0x002fe400078e0008 */
[----:B------:R-:W2:Y:S04]  /*0a50*/  LDG.E.64 R8, desc[UR8][R16.64] ;  /* 0x0000000810087981 */ /* 0x000ea8000c1e1b00 */
[----:B------:R-:W2:Y:S01]  /*0a60*/  LDG.E.64 R10, desc[UR8][R28.64] ;  /* 0x000000081c0a7981 */ /* 0x000ea2000c1e1b00 */
[----:B------:R-:W-:Y:S01]  /*0a70*/  ISETP.NE.AND P0, PT, R4, 0x1, PT ;  /* 0x000000010400780c */ /* 0x000fe20003f05270 */
[----:B--2--5:R-:W-:-:S12]  /*0a80*/  DFMA R6, R8, R10, R6 ;  /* 0x0000000a0806722b */ /* 0x024fd80000000006 */
[----:B------:R-:W-:Y:S05]  /*0a90*/  @!P0 BRA `(.L_x_42) ;  /* 0x00000000001c8947 */ /* 0x000fea0003800000 */
[----:B------:R-:W-:Y:S01]  /*0aa0*/  ISETP.NE.AND P0, PT, R4, 0x2, PT ;  /* 0x000000020400780c */ /* 0x000fe20003f05270 */
[----:B------:R-:W2:Y:S04]  /*0ab0*/  LDG.E.64 R8, desc[UR8][R16.64+0x8] ;  /* 0x0000080810087981 */ /* 0x000ea8000c1e1b00 */
[----:B------:R-:W2:Y:S08]  /*0ac0*/  LDG.E.64 R10, desc[UR8][R28.64+0x8] ;  /* 0x000008081c0a7981 */ /* 0x000eb0000c1e1b00 */
[----:B------:R-:W3:Y:S04]  /*0ad0*/  @P0 LDG.E.64 R12, desc[UR8][R16.64+0x10] ;  /* 0x00001008100c0981 */ /* 0x000ee8000c1e1b00 */
[----:B------:R-:W3:Y:S01]  /*0ae0*/  @P0 LDG.E.64 R14, desc[UR8][R28.64+0x10] ;  /* 0x000010081c0e0981 */ /* 0x000ee2000c1e1b00 */
[----:B--2---:R-:W-:-:S08]  /*0af0*/  DFMA R6, R8, R10, R6 ;  /* 0x0000000a0806722b */ /* 0x004fd00000000006 */
[----:B---3--:R-:W-:-:S11]  /*0b00*/  @P0 DFMA R6, R12, R14, R6 ;  /* 0x0000000e0c06022b */ /* 0x008fd60000000006 */
.L_x_42:
[----:B------:R-:W0:Y:S01]  /*0b10*/  LDC.64 R10, c[0x0][0x3a8] ;  /* 0x0000ea00ff0a7b82 */ /* 0x000e220000000a00 */
[----:B-----5:R-:W-:Y:S01]  /*0b20*/  DSETP.MAX.AND P0, P1, RZ, R6, PT ;  /* 0x00000006ff00722a */ /* 0x020fe2000390f000 */
[----:B------:R-:W1:Y:S01]  /*0b30*/  LDCU UR4, c[0x0][0x360] ;  /* 0x00006c00ff0477ac */ /* 0x000e620008000800 */
[----:B------:R-:W-:Y:S02]  /*0b40*/  IMAD.MOV.U32 R9, RZ, RZ, R7 ;  /* 0x000000ffff097224 */ /* 0x000fe400078e0007 */
[----:B------:R-:W-:Y:S01]  /*0b50*/  IMAD.MOV.U32 R8, RZ, RZ, RZ ;  /* 0x000000ffff087224 */ /* 0x000fe200078e00ff */
[----:B------:R-:W2:Y:S04]  /*0b60*/  LDCU UR5, c[0x0][0x3bc] ;  /* 0x00007780ff0577ac */ /* 0x000ea80008000800 */
[----:B------:R-:W-:-:S02]  /*0b70*/  FSEL R13, R8, R9, P0 ;  /* 0x00000009080d7208 */ /* 0x000fc40000000000 */
[----:B------:R-:W-:-:S03]  /*0b80*/  SEL R8, R8, R6, P0 ;  /* 0x0000000608087207 */ /* 0x000fc60000000000 */
[----:B------:R-:W-:-:S04]  /*0b90*/  @P1 LOP3.LUT R13, R9, 0x80000, RZ, 0xfc, !PT ;  /* 0x00080000090d1812 */ /* 0x000fc800078efcff */
[----:B------:R-:W-:Y:S01]  /*0ba0*/  MOV R9, R13 ;  /* 0x0000000d00097202 */ /* 0x000fe20000000f00 */
[----:B0-----:R-:W-:-:S04]  /*0bb0*/  IMAD.WIDE R10, R5, 0x8, R10 ;  /* 0x00000008050a7825 */ /* 0x001fc800078e020a */
[----:B--2---:R-:W-:Y:S01]  /*0bc0*/  IMAD.U32 R6, RZ, RZ, UR5 ;  /* 0x00000005ff067e24 */ /* 0x004fe2000f8e00ff */
[----:B------:R0:W-:Y:S01]  /*0bd0*/  STG.E.64 desc[UR8][R10.64], R8 ;  /* 0x000000080a007986 */ /* 0x0001e2000c101b08 */
[----:B-1----:R-:W-:-:S05]  /*0be0*/  VIADD R5, R5, UR4 ;  /* 0x0000000405057c36 */ /* 0x002fca0008000000 */
[----:B------:R-:W-:-:S13]  /*0bf0*/  ISETP.GE.AND P0, PT, R5, R6, PT ;  /* 0x000000060500720c */ /* 0x000fda0003f06270 */
[----:B0-----:R-:W-:Y:S05]  /*0c00*/  @!P0 BRA `(.L_x_45) ;  /* 0xfffffff400888947 */ /* 0x001fea000383ffff */
.L_x_37:
[----:B------:R-:W-:Y:S05]  /*0c10*/  BSYNC.RECONVERGENT B0 ;  /* 0x0000000000007941 */ /* 0x000fea0003800200 */
.L_x_36:
[----:B------:R-:W0:Y:S01]  /*0c20*/  LDCU UR11, c[0x0][0x3c0] ;  /* 0x00007800ff0b77ac */ /* 0x000e220008000800 */
[----:B------:R-:W-:Y:S01]  /*0c30*/  BAR.SYNC.DEFER_BLOCKING 0x0 ;  /* 0x0000000000007b1d */ /* 0x000fe20000010000 */
[----:B0-----:R-:W-:-:S13]  /*0c40*/  ISETP.GE.AND P0, PT, R0, UR11, PT ;  /* 0x0000000b00007c0c */ /* 0x001fda000bf06270 */
[----:B------:R-:W-:Y:S05]  /*0c50*/  @P0 EXIT ;  /* 0x000000000000094d */ /* 0x000fea0003800000 */
[----:B------:R-:W0:Y:S01]  /*0c60*/  LDC.64 R8, c[0x0][0x398] ;  /* 0x0000e600ff087b82 */ /* 0x000e220000000a00 */
[----:B------:R-:W-:Y:S01]  /*0c70*/  ISETP.GT.AND P0, PT, R6, RZ, PT ;  /* 0x000000ff0600720c */ /* 0x000fe20003f04270 */
[----:B------:R-:W1:Y:S06]  /*0c80*/  LDCU UR10, c[0x0][0x360] ;  /* 0x00006c00ff0a77ac */ /* 0x000e6c0008000800 */
[----:B------:R-:W2:Y:S06]  /*0c90*/  LDC.64 R10, c[0x0][0x3b0] ;  /* 0x0000ec00ff0a7b82 */ /* 0x000eac0000000a00 */
[----:B------:R-:W-:Y:S05]  /*0ca0*/  @P0 BRA `(.L_x_46) ;  /* 0x0000000000200947 */ /* 0x000fea0003800000 */
.L_x_47:
[----:B0--3--:R-:W-:-:S06]  /*0cb0*/  IMAD.WIDE R2, R0, 0x8, R8 ;  /* 0x0000000800027825 */ /* 0x009fcc00078e0208 */
[----:B------:R-:W3:Y:S01]  /*0cc0*/  LDG.E.64 R2, desc[UR8][R2.64] ;  /* 0x0000000802027981 */ /* 0x000ee2000c1e1b00 */
[C---:B--2---:R-:W-:Y:S01]  /*0cd0*/  IMAD.WIDE R4, R0.reuse, 0x8, R10 ;  /* 0x0000000800047825 */ /* 0x044fe200078e020a */
[----:B-1----:R-:W-:-:S04]  /*0ce0*/  IADD3 R0, PT, PT, R0, UR10, RZ ;  /* 0x0000000a00007c10 */ /* 0x002fc8000fffe0ff */
[----:B------:R-:W-:Y:S01]  /*0cf0*/  ISETP.GE.AND P0, PT, R0, UR11, PT ;  /* 0x0000000b00007c0c */ /* 0x000fe2000bf06270 */
[----:B---3--:R3:W-:-:S12]  /*0d00*/  STG.E.64 desc[UR8][R4.64], R2 ;  /* 0x0000000204007986 */ /* 0x0087d8000c101b08 */
[----:B------:R-:W-:Y:S05]  /*0d10*/  @!P0 BRA `(.L_x_47) ;  /* 0xfffffffc00e48947 */ /* 0x000fea000383ffff */
[----:B------:R-:W-:Y:S05]  /*0d20*/  EXIT ;  /* 0x000000000000794d */ /* 0x000fea0003800000 */
.L_x_46:
[C---:B------:R-:W-:Y:S02]  /*0d30*/  LOP3.LUT R2, R6.reuse, 0xf, RZ, 0xc0, !PT ;  /* 0x0000000f06027812 */ /* 0x040fe400078ec0ff */
[C---:B------:R-:W-:Y:S02]  /*0d40*/  LOP3.LUT R3, R6.reuse, 0x7, RZ, 0xc0, !PT ;  /* 0x0000000706037812 */ /* 0x040fe400078ec0ff */
[----:B------:R-:W-:-:S07]  /*0d50*/  LOP3.LUT R4, R6, 0x3, RZ, 0xc0, !PT ;  /* 0x0000000306047812 */ /* 0x000fce00078ec0ff */
.L_x_56:
[----:B------:R-:W3:Y:S01]  /*0d60*/  LDC.64 R20, c[0x0][0x398] ;  /* 0x0000e600ff147b82 */ /* 0x000ee20000000a00 */
[----:B------:R-:W4:Y:S01]  /*0d70*/  LDCU UR4, c[0x0][0x3bc] ;  /* 0x00007780ff0477ac */ /* 0x000f220008000800 */
[----:B---3--:R-:W-:-:S06]  /*0d80*/  IMAD.WIDE R20, R0, 0x8, R20 ;  /* 0x0000000800147825 */ /* 0x008fcc00078e0214 */
[----:B------:R-:W5:Y:S01]  /*0d90*/  LDG.E.64 R20, desc[UR8][R20.64] ;  /* 0x0000000814147981 */ /* 0x000f62000c1e1b00 */
[----:B----4-:R-:W-:Y:S01]  /*0da0*/  UISETP.GE.U32.AND UP0, UPT, UR4, 0x10, UPT ;  /* 0x000000100400788c */ /* 0x010fe2000bf06070 */
[----:B------:R-:W-:Y:S01]  /*0db0*/  ISETP.NE.AND P1, PT, R2, RZ, PT ;  /* 0x000000ff0200720c */ /* 0x000fe20003f25270 */
[----:B------:R-:W-:Y:S02]  /*0dc0*/  IMAD.MOV.U32 R5, RZ, RZ, RZ ;  /* 0x000000ffff057224 */ /* 0x000fe400078e00ff */
[----:B------:R-:W-:-:S05]  /*0dd0*/  IMAD R24, R0, UR4, RZ ;  /* 0x0000000400187c24 */ /* 0x000fca000f8e02ff */
[----:B------:R-:W-:Y:S05]  /*0de0*/  BRA.U !UP0, `(.L_x_48) ;  /* 0x0000000508107547 */ /* 0x000fea000b800000 */
[----:B------:R-:W3:Y:S01]  /*0df0*/  LDCU.64 UR6, c[0x0][0x3a8] ;  /* 0x00007500ff0677ac */ /* 0x000ee20008000a00 */
[----:B------:R-:W-:Y:S01]  /*0e00*/  IMAD.MOV.U32 R25, RZ, RZ, R24 ;  /* 0x000000ffff197224 */ /* 0x000fe200078e0018 */
[----:B------:R-:W-:-:S04]  /*0e10*/  ULOP3.LUT UR4, UR4, 0x7ffffff0, URZ, 0xc0, !UPT ;  /* 0x7ffffff004047892 */ /* 0x000fc8000f8ec0ff */
[----:B------:R-:W-:Y:S02]  /*0e20*/  UIADD3 UR12, UPT, UPT, -UR4, URZ, URZ ;  /* 0x000000ff040c7290 */ /* 0x000fe4000fffe1ff */
[----:B------:R-:W-:-:S04]  /*0e30*/  MOV R5, UR4 ;  /* 0x0000000400057c02 */ /* 0x000fc80008000f00 */
[----:B------:R-:W-:Y:S01]  /*0e40*/  IMAD.U32 R26, RZ, RZ, UR12 ;  /* 0x0000000cff1a7e24 */ /* 0x000fe2000f8e00ff */
[----:B---3--:R-:W-:-:S04]  /*0e50*/  UIADD3 UR5, UP0, UPT, UR6, 0x40, URZ ;  /* 0x0000004006057890 */ /* 0x008fc8000ff1e0ff */
[----:B------:R-:W-:Y:S02]  /*0e60*/  UIADD3.X UR6, UPT, UPT, URZ, UR7, URZ, UP0, !UPT ;  /* 0x00000007ff067290 */ /* 0x000fe400087fe4ff */
[----:B------:R-:W-:-:S04]  /*0e70*/  MOV R12, UR5 ;  /* 0x00000005000c7c02 */ /* 0x000fc80008000f00 */
[----:B------:R-:W-:-:S07]  /*0e80*/  IMAD.U32 R13, RZ, RZ, UR6 ;  /* 0x00000006ff0d7e24 */ /* 0x000fce000f8e00ff */
.L_x_49:
[----:B------:R-:W3:Y:S01]  /*0e90*/  LDC.64 R6, c[0x0][0x390] ;  /* 0x0000e400ff067b82 */ /* 0x000ee20000000a00 */
[----:B0-----:R-:W-:Y:S01]  /*0ea0*/  MOV R8, R12 ;  /* 0x0000000c00087202 */ /* 0x001fe20000000f00 */
[----:B------:R-:W-:-:S05]  /*0eb0*/  IMAD.MOV.U32 R9, RZ, RZ, R13 ;  /* 0x000000ffff097224 */ /* 0x000fca00078e000d */
[----:B------:R-:W4:Y:S04]  /*0ec0*/  LDG.E.64 R18, desc[UR8][R8.64+-0x40] ;  /* 0xffffc00808127981 */ /* 0x000f28000c1e1b00 */
[----:B------:R-:W4:Y:S04]  /*0ed0*/  LDG.E.64 R16, desc[UR8][R8.64+-0x38] ;  /* 0xffffc80808107981 */ /* 0x000f28000c1e1b00 */
[----:B------:R-:W4:Y:S01]  /*0ee0*/  LDG.E.64 R22, desc[UR8][R8.64+-0x30] ;  /* 0xffffd00808167981 */ /* 0x000f22000c1e1b00 */
[----:B---3--:R-:W-:-:S05]  /*0ef0*/  IMAD.WIDE R6, R25, 0x8, R6 ;  /* 0x0000000819067825 */ /* 0x008fca00078e0206 */
[----:B--2---:R-:W4:Y:S04]  /*0f00*/  LDG.E.64 R10, desc[UR8][R6.64] ;  /* 0x00000008060a7981 */ /* 0x004f28000c1e1b00 */
[----:B------:R-:W2:Y:S04]  /*0f10*/  LDG.E.64 R14, desc[UR8][R6.64+0x8] ;  /* 0x00000808060e7981 */ /* 0x000ea8000c1e1b00 */
[----:B------:R-:W3:Y:S01]  /*0f20*/  LDG.E.64 R12, desc[UR8][R6.64+0x10] ;  /* 0x00001008060c7981 */ /* 0x000ee2000c1e1b00 */
[----:B----45:R-:W-:-:S03]  /*0f30*/  DFMA R18, R10, R18, R20 ;  /* 0x000000120a12722b */ /* 0x030fc60000000014 */
        /* <DEDUP_REMOVED lines=38> */
[----:B------:R-:W-:Y:S01]  /*11a0*/  IADD3 R26, PT, PT, R26, 0x10, RZ ;  /* 0x000000101a1a7810 */ /* 0x000fe20007ffe0ff */
[----:B--2---:R-:W-:-:S03]  /*11b0*/  DFMA R12, R16, R14, R12 ;  /* 0x0000000e100c722b */ /* 0x004fc6000000000c */
[----:B------:R-:W-:-:S05]  /*11c0*/  ISETP.NE.AND P0, PT, R26, RZ, PT ;  /* 0x000000ff1a00720c */ /* 0x000fca0003f05270 */
[----:B---3--:R-:W-:Y:S01]  /*11d0*/  DFMA R20, R22, R20, R12 ;  /* 0x000000141614722b */ /* 0x008fe2000000000c */
[----:B------:R-:W-:Y:S02]  /*11e0*/  IADD3 R12, P2, PT, R8, 0x80, RZ ;  /* 0x00000080080c7810 */ /* 0x000fe40007f5e0ff */
[----:B------:R-:W-:-:S03]  /*11f0*/  IADD3 R25, PT, PT, R25, 0x10, RZ ;  /* 0x0000001019197810 */ /* 0x000fc60007ffe0ff */
[----:B------:R-:W-:Y:S02]  /*1200*/  IMAD.X R13, RZ, RZ, R9, P2 ;  /* 0x000000ffff0d7224 */ /* 0x000fe400010e0609 */
[----:B----4-:R-:W-:Y:S01]  /*1210*/  DFMA R20, R18, R10, R20 ;  /* 0x0000000a1214722b */ /* 0x010fe20000000014 */
[----:B------:R-:W-:Y:S10]  /*1220*/  @P0 BRA `(.L_x_49) ;  /* 0xfffffffc00180947 */ /* 0x000ff4000383ffff */
.L_x_48:
[----:B------:R-:W-:Y:S04]  /*1230*/  BSSY.RECONVERGENT B0, `(.L_x_50) ;  /* 0x0000051000007945 */ /* 0x000fe80003800200 */
[----:B------:R-:W-:Y:S05]  /*1240*/  @!P1 BRA `(.L_x_51) ;  /* 0x00000004003c9947 */ /* 0x000fea0003800000 */
[----:B------:R-:W-:Y:S01]  /*1250*/  VIADD R6, R2, 0xffffffff ;  /* 0xffffffff02067836 */ /* 0x000fe20000000000 */
[----:B------:R-:W-:Y:S01]  /*1260*/  BSSY.RECONVERGENT B1, `(.L_x_52) ;  /* 0x0000022000017945 */ /* 0x000fe20003800200 */
[----:B------:R-:W-:-:S03]  /*1270*/  ISETP.NE.AND P1, PT, R3, RZ, PT ;  /* 0x000000ff0300720c */ /* 0x000fc60003f25270 */
[----:B------:R-:W-:-:S13]  /*1280*/  ISETP.GE.U32.AND P0, PT, R6, 0x7, PT ;  /* 0x000000070600780c */ /* 0x000fda0003f06070 */
[----:B------:R-:W-:Y:S05]  /*1290*/  @!P0 BRA `(.L_x_53) ;  /* 0x0000000000788947 */ /* 0x000fea0003800000 */
[----:B0-----:R-:W0:Y:S01]  /*12a0*/  LDC.64 R8, c[0x0][0x390] ;  /* 0x0000e400ff087b82 */ /* 0x001e220000000a00 */
[----:B--2---:R-:W-:-:S07]  /*12b0*/  IADD3 R11, PT, PT, R24, R5, RZ ;  /* 0x00000005180b7210 */ /* 0x004fce0007ffe0ff */
[----:B------:R-:W2:Y:S01]  /*12c0*/  LDC.64 R6, c[0x0][0x3a8] ;  /* 0x0000ea00ff067b82 */ /* 0x000ea20000000a00 */
[----:B0-----:R-:W-:-:S05]  /*12d0*/  IMAD.WIDE R8, R11, 0x8, R8 ;  /* 0x000000080b087825 */ /* 0x001fca00078e0208 */
[----:B------:R-:W3:Y:S01]  /*12e0*/  LDG.E.64 R22, desc[UR8][R8.64] ;  /* 0x0000000808167981 */ /* 0x000ee2000c1e1b00 */
[----:B--2---:R-:W-:-:S03]  /*12f0*/  IMAD.WIDE.U32 R6, R5, 0x8, R6 ;  /* 0x0000000805067825 */ /* 0x004fc600078e0006 */
[----:B------:R-:W2:Y:S04]  /*1300*/  LDG.E.64 R16, desc[UR8][R8.64+0x8] ;  /* 0x0000080808107981 */ /* 0x000ea8000c1e1b00 */
[----:B------:R-:W3:Y:S04]  /*1310*/  LDG.E.64 R18, desc[UR8][R6.64] ;  /* 0x0000000806127981 */ /* 0x000ee8000c1e1b00 */
[----:B------:R-:W2:Y:S04]  /*1320*/  LDG.E.64 R10, desc[UR8][R6.64+0x8] ;  /* 0x00000808060a7981 */ /* 0x000ea8000c1e1b00 */
[----:B------:R-:W4:Y:S04]  /*1330*/  LDG.E.64 R14, desc[UR8][R8.64+0x10] ;  /* 0x00001008080e7981 */ /* 0x000f28000c1e1b00 */
[----:B------:R-:W4:Y:S04]  /*1340*/  LDG.E.64 R12, desc[UR8][R6.64+0x10] ;  /* 0x00001008060c7981 */ /* 0x000f28000c1e1b00 */
[----:B------:R-:W4:Y:S04]  /*1350*/  LDG.E.64 R26, desc[UR8][R8.64+0x38] ;  /* 0x00003808081a7981 */ /* 0x000f28000c1e1b00 */
[----:B------:R-:W4:Y:S01]  /*1360*/  LDG.E.64 R28, desc[UR8][R6.64+0x38] ;  /* 0x00003808061c7981 */ /* 0x000f22000c1e1b00 */
[----:B---3-5:R-:W-:-:S03]  /*1370*/  DFMA R20, R22, R18, R20 ;  /* 0x000000121614722b */ /* 0x028fc60000000014 */
[----:B------:R-:W3:Y:S04]  /*1380*/  LDG.E.64 R18, desc[UR8][R8.64+0x18] ;  /* 0x0000180808127981 */ /* 0x000ee8000c1e1b00 */
[----:B------:R-:W3:Y:S01]  /*1390*/  LDG.E.64 R22, desc[UR8][R6.64+0x18] ;  /* 0x0000180806167981 */ /* 0x000ee2000c1e1b00 */
[----:B--2---:R-:W-:-:S03]  /*13a0*/  DFMA R20, R16, R10, R20 ;  /* 0x0000000a1014722b */ /* 0x004fc60000000014 */
[----:B------:R-:W2:Y:S04]  /*13b0*/  LDG.E.64 R16, desc[UR8][R8.64+0x20] ;  /* 0x0000200808107981 */ /* 0x000ea8000c1e1b00 */
[----:B------:R-:W2:Y:S01]  /*13c0*/  LDG.E.64 R10, desc[UR8][R6.64+0x20] ;  /* 0x00002008060a7981 */ /* 0x000ea2000c1e1b00 */
[----:B----4-:R-:W-:-:S03]  /*13d0*/  DFMA R20, R14, R12, R20 ;  /* 0x0000000c0e14722b */ /* 0x010fc60000000014 */
[----:B------:R-:W4:Y:S04]  /*13e0*/  LDG.E.64 R12, desc[UR8][R8.64+0x28] ;  /* 0x00002808080c7981 */ /* 0x000f28000c1e1b00 */
[----:B------:R-:W4:Y:S01]  /*13f0*/  LDG.E.64 R14, desc[UR8][R6.64+0x28] ;  /* 0x00002808060e7981 */ /* 0x000f22000c1e1b00 */
[----:B---3--:R-:W-:-:S03]  /*1400*/  DFMA R22, R18, R22, R20 ;  /* 0x000000161216722b */ /* 0x008fc60000000014 */
[----:B------:R-:W3:Y:S04]  /*1410*/  LDG.E.64 R18, desc[UR8][R8.64+0x30] ;  /* 0x0000300808127981 */ /* 0x000ee8000c1e1b00 */
[----:B------:R-:W3:Y:S01]  /*1420*/  LDG.E.64 R20, desc[UR8][R6.64+0x30] ;  /* 0x0000300806147981 */ /* 0x000ee2000c1e1b00 */
[----:B--2---:R-:W-:-:S08]  /*1430*/  DFMA R10, R16, R10, R22 ;  /* 0x0000000a100a722b */ /* 0x004fd00000000016 */
[----:B----4-:R-:W-:Y:S01]  /*1440*/  DFMA R10, R12, R14, R10 ;  /* 0x0000000e0c0a722b */ /* 0x010fe2000000000a */
[----:B------:R-:W-:-:S07]  /*1450*/  VIADD R5, R5, 0x8 ;  /* 0x0000000805057836 */ /* 0x000fce0000000000 */
[----:B---3--:R-:W-:-:S08]  /*1460*/  DFMA R20, R18, R20, R10 ;  /* 0x000000141214722b */ /* 0x008fd0000000000a */
[----:B------:R-:W-:-:S11]  /*1470*/  DFMA R20, R26, R28, R20 ;  /* 0x0000001c1a14722b */ /* 0x000fd60000000014 */
.L_x_53:
[----:B-1----:R-:W-:Y:S05]  /*1480*/  BSYNC.RECONVERGENT B1 ;  /* 0x0000000000017941 */ /* 0x002fea0003800200 */
.L_x_52:
[----:B------:R-:W-:Y:S05]  /*1490*/  @!P1 BRA `(.L_x_51) ;  /* 0x0000000000a89947 */ /* 0x000fea0003800000 */
[----:B------:R-:W-:Y:S01]  /*14a0*/  IADD3 R6, PT, PT, R3, -0x1, RZ ;  /* 0xffffffff03067810 */ /* 0x000fe20007ffe0ff */
[----:B------:R-:W-:Y:S01]  /*14b0*/  BSSY.RECONVERGENT B1, `(.L_x_54) ;  /* 0x0000016000017945 */ /* 0x000fe20003800200 */
[----:B------:R-:W-:Y:S02]  /*14c0*/  ISETP.NE.AND P1, PT, R4, RZ, PT ;  /* 0x000000ff0400720c */ /* 0x000fe40003f25270 */
[----:B------:R-:W-:-:S13]  /*14d0*/  ISETP.GE.U32.AND P0, PT, R6, 0x3, PT ;  /* 0x000000030600780c */ /* 0x000fda0003f06070 */
[----:B------:R-:W-:Y:S05]  /*14e0*/  @!P0 BRA `(.L_x_55) ;  /* 0x0000000000488947 */ /* 0x000fea0003800000 */
[----:B------:R-:W1:Y:S01]  /*14f0*/  LDC.64 R28, c[0x0][0x390] ;  /* 0x0000e400ff1c7b82 */ /* 0x000e620000000a00 */
[----:B------:R-:W-:-:S07]  /*1500*/  IMAD.IADD R7, R24, 0x1, R5 ;  /* 0x0000000118077824 */ /* 0x000fce00078e0205 */
[----:B------:R-:W3:Y:S01]  /*1510*/  LDC.64 R26, c[0x0][0x3a8] ;  /* 0x0000ea00ff1a7b82 */ /* 0x000ee20000000a00 */
[----:B-1----:R-:W-:-:S05]  /*1520*/  IMAD.WIDE R28, R7, 0x8, R28 ;  /* 0x00000008071c7825 */ /* 0x002fca00078e021c */
[----:B------:R-:W4:Y:S01]  /*1530*/  LDG.E.64 R22, desc[UR8][R28.64] ;  /* 0x000000081c167981 */ /* 0x000f22000c1e1b00 */
[----:B---3--:R-:W-:-:S03]  /*1540*/  IMAD.WIDE.U32 R26, R5, 0x8, R26 ;  /* 0x00000008051a7825 */ /* 0x008fc600078e001a */
[----:B0-----:R-:W3:Y:S04]  /*1550*/  LDG.E.64 R8, desc[UR8][R28.64+0x8] ;  /* 0x000008081c087981 */ /* 0x001ee8000c1e1b00 */
[----:B------:R-:W4:Y:S04]  /*1560*/  LDG.E.64 R6, desc[UR8][R26.64] ;  /* 0x000000081a067981 */ /* 0x000f28000c1e1b00 */
[----:B--2---:R-:W3:Y:S04]  /*1570*/  LDG.E.64 R10, desc[UR8][R26.64+0x8] ;  /* 0x000008081a0a7981 */ /* 0x004ee8000c1e1b00 */
[----:B------:R-:W2:Y:S04]  /*1580*/  LDG.E.64 R12, desc[UR8][R28.64+0x10] ;  /* 0x000010081c0c7981 */ /* 0x000ea8000c1e1b00 */
[----:B------:R-:W2:Y:S04]  /*1590*/  LDG.E.64 R14, desc[UR8][R26.64+0x10] ;  /* 0x000010081a0e7981 */ /* 0x000ea8000c1e1b00 */
[----:B------:R-:W2:Y:S04]  /*15a0*/  LDG.E.64 R16, desc[UR8][R28.64+0x18] ;  /* 0x000018081c107981 */ /* 0x000ea8000c1e1b00 */
[----:B------:R-:W2:Y:S01]  /*15b0*/  LDG.E.64 R18, desc[UR8][R26.64+0x18] ;  /* 0x000018081a127981 */ /* 0x000ea2000c1e1b00 */
[----:B------:R-:W-:Y:S01]  /*15c0*/  IADD3 R5, PT, PT, R5, 0x4, RZ ;  /* 0x0000000405057810 */ /* 0x000fe20007ffe0ff */
[----:B----45:R-:W-:-:S08]  /*15d0*/  DFMA R6, R22, R6, R20 ;  /* 0x000000061606722b */ /* 0x030fd00000000014 */
[----:B---3--:R-:W-:-:S08]  /*15e0*/  DFMA R6, R8, R10, R6 ;  /* 0x0000000a0806722b */ /* 0x008fd00000000006 */
[----:B--2---:R-:W-:-:S08]  /*15f0*/  DFMA R6, R12, R14, R6 ;  /* 0x0000000e0c06722b */ /* 0x004fd00000000006 */
[----:B------:R-:W-:-:S11]  /*1600*/  DFMA R20, R16, R18, R6 ;  /* 0x000000121014722b */ /* 0x000fd60000000006 */
.L_x_55:
[----:B------:R-:W-:Y:S05]  /*1610*/  BSYNC.RECONVERGENT B1 ;  /* 0x0000000000017941 */ /* 0x000fea0003800200 */
.L_x_54:
[----:B------:R-:W-:Y:S05]  /*1620*/  @!P1 BRA `(.L_x_51) ;  /* 0x0000000000449947 */ /* 0x000fea0003800000 */
[----:B------:R-:W1:Y:S01]  /*1630*/  LDC.64 R14, c[0x0][0x390] ;  /* 0x0000e400ff0e7b82 */ /* 0x000e620000000a00 */
[----:B------:R-:W-:-:S07]  /*1640*/  IMAD.IADD R7, R24, 0x1, R5 ;  /* 0x0000000118077824 */ /* 0x000fce00078e0205 */
[----:B------:R-:W3:Y:S01]  /*1650*/  LDC.64 R16, c[0x0][0x3a8] ;  /* 0x0000ea00ff107b82 */ /* 0x000ee20000000a00 */
[----:B-1----:R-:W-:-:S05]  /*1660*/  IMAD.WIDE R14, R7, 0x8, R14 ;  /* 0x00000008070e7825 */ /* 0x002fca00078e020e */
[----:B------:R-:W4:Y:S01]  /*1670*/  LDG.E.64 R6, desc[UR8][R14.64] ;  /* 0x000000080e067981 */ /* 0x000f22000c1e1b00 */
[----:B---3--:R-:W-:-:S05]  /*1680*/  IMAD.WIDE.U32 R16, R5, 0x8, R16 ;  /* 0x0000000805107825 */ /* 0x008fca00078e0010 */
[----:B0-----:R-:W4:Y:S01]  /*1690*/  LDG.E.64 R8, desc[UR8][R16.64] ;  /* 0x0000000810087981 */ /* 0x001f22000c1e1b00 */
[----:B------:R-:W-:Y:S01]  /*16a0*/  ISETP.NE.AND P0, PT, R4, 0x1, PT ;  /* 0x000000010400780c */ /* 0x000fe20003f05270 */
[----:B----45:R-:W-:-:S12]  /*16b0*/  DFMA R20, R6, R8, R20 ;  /* 0x000000080614722b */ /* 0x030fd80000000014 */
[----:B------:R-:W-:Y:S05]  /*16c0*/  @!P0 BRA `(.L_x_51) ;  /* 0x00000000001c8947 */ /* 0x000fea0003800000 */
[----:B------:R-:W-:Y:S01]  /*16d0*/  ISETP.NE.AND P0, PT, R4, 0x2, PT ;  /* 0x000000020400780c */ /* 0x000fe20003f05270 */
[----:B------:R-:W3:Y:S04]  /*16e0*/  LDG.E.64 R6, desc[UR8][R14.64+0x8] ;  /* 0x000008080e067981 */ /* 0x000ee8000c1e1b00 */
[----:B------:R-:W3:Y:S08]  /*16f0*/  LDG.E.64 R8, desc[UR8][R16.64+0x8] ;  /* 0x0000080810087981 */ /* 0x000ef0000c1e1b00 */
[----:B--2---:R-:W2:Y:S04]  /*1700*/  @P0 LDG.E.64 R10, desc[UR8][R14.64+0x10] ;  /* 0x000010080e0a0981 */ /* 0x004ea8000c1e1b00 */
[----:B------:R-:W2:Y:S01]  /*1710*/  @P0 LDG.E.64 R12, desc[UR8][R16.64+0x10] ;  /* 0x00001008100c0981 */ /* 0x000ea2000c1e1b00 */
[----:B---3--:R-:W-:-:S08]  /*1720*/  DFMA R20, R6, R8, R20 ;  /* 0x000000080614722b */ /* 0x008fd00000000014 */
[----:B--2---:R-:W-:-:S11]  /*1730*/  @P0 DFMA R20, R10, R12, R20 ;  /* 0x0000000c0a14022b */ /* 0x004fd60000000014 */
.L_x_51:
[----:B-1----:R-:W-:Y:S05]  /*1740*/  BSYNC.RECONVERGENT B0 ;  /* 0x0000000000007941 */ /* 0x002fea0003800200 */
.L_x_50:
[----:B------:R-:W1:Y:S01]  /*1750*/  LDC.64 R6, c[0x0][0x3b0] ;  /* 0x0000ec00ff067b82 */ /* 0x000e620000000a00 */
[----:B------:R-:W3:Y:S01]  /*1760*/  LDCU UR4, c[0x0][0x3c0] ;  /* 0x00007800ff0477ac */ /* 0x000ee20008000800 */
[C---:B-1----:R-:W-:Y:S01]  /*1770*/  IMAD.WIDE R6, R0.reuse, 0x8, R6 ;  /* 0x0000000800067825 */ /* 0x042fe200078e0206 */
[----:B------:R-:W-:-:S04]  /*1780*/  IADD3 R0, PT, PT, R0, UR10, RZ ;  /* 0x0000000a00007c10 */ /* 0x000fc8000fffe0ff */
[----:B-----5:R4:W-:Y:S01]  /*1790*/  STG.E.64 desc[UR8][R6.64], R20 ;  /* 0x0000001406007986 */ /* 0x0209e2000c101b08 */
[----:B---3--:R-:W-:-:S13]  /*17a0*/  ISETP.GE.AND P0, PT, R0, UR4, PT ;  /* 0x0000000400007c0c */ /* 0x008fda000bf06270 */
[----:B----4-:R-:W-:Y:S05]  /*17b0*/  @!P0 BRA `(.L_x_56) ;  /* 0xfffffff400688947 */ /* 0x010fea000383ffff */
[----:B------:R-:W-:Y:S05]  /*17c0*/  EXIT ;  /* 0x000000000000794d */ /* 0x000fea0003800000 */
.L_x_57:
        /* <DEDUP_REMOVED lines=11> */
.L_x_82:


//--------------------- .text._Z13softmaxKernelPdi --------------------------
	.section	.text._Z13softmaxKernelPdi,"ax",@progbits
	.align	128
        .global         _Z13softmaxKernelPdi
        .type           _Z13softmaxKernelPdi,@function
        .size           _Z13softmaxKernelPdi,(.L_x_80 - _Z13softmaxKernelPdi)
        .other          _Z13softmaxKernelPdi,@"STO_CUDA_ENTRY STV_DEFAULT"
_Z13softmaxKernelPdi:
.text._Z13softmaxKernelPdi:
[----:B------:R-:W-:Y:S01]  /*0000*/  LDC R1, c[0x0][0x37c] ;  /* 0x0000df00ff017b82 */ /* 0x000fe20000000800 */
[----:B------:R-:W0:Y:S07]  /*0010*/  S2R R0, SR_TID.X ;  /* 0x0000000000007919 */ /* 0x000e2e0000002100 */
[----:B------:R-:W0:Y:S01]  /*0020*/  S2UR UR4, SR_CTAID.X ;  /* 0x00000000000479c3 */ /* 0x000e220000002500 */
[----:B------:R-:W1:Y:S01]  /*0030*/  LDCU UR5, c[0x0][0x388] ;  /* 0x00007100ff0577ac */ /* 0x000e620008000800 */
[----:B------:R-:W-:Y:S01]  /*0040*/  BSSY.RECONVERGENT B0, `(.L_x_58) ;  /* 0x000001b000007945 */ /* 0x000fe20003800200 */
[----:B------:R-:W-:Y:S01]  /*0050*/  IMAD.MOV.U32 R4, RZ, RZ, 0x0 ;  /* 0x00000000ff047424 */ /* 0x000fe200078e00ff */
[----:B------:R-:W2:Y:S01]  /*0060*/  LDCU.64 UR6, c[0x0][0x358] ;  /* 0x00006b00ff0677ac */ /* 0x000ea20008000a00 */
[----:B------:R-:W-:-:S03]  /*0070*/  IMAD.MOV.U32 R5, RZ, RZ, -0x100000 ;  /* 0xfff00000ff057424 */ /* 0x000fc600078e00ff */
[----:B------:R-:W0:Y:S02]  /*0080*/  LDC R3, c[0x0][0x360] ;  /* 0x0000d800ff037b82 */ /* 0x000e240000000800 */
[----:B0-----:R-:W-:-:S05]  /*0090*/  IMAD R2, R3, UR4, R0 ;  /* 0x0000000403027c24 */ /* 0x001fca000f8e0200 */
[----:B-1----:R-:W-:-:S13]  /*00a0*/  ISETP.GE.AND P0, PT, R2, UR5, PT ;  /* 0x0000000502007c0c */ /* 0x002fda000bf06270 */
[----:B--2---:R-:W-:Y:S05]  /*00b0*/  @P0 BRA `(.L_x_59) ;  /* 0x00000000004c0947 */ /* 0x004fea0003800000 */
[----:B------:R-:W0:Y:S01]  /*00c0*/  LDC.64 R8, c[0x0][0x380] ;  /* 0x0000e000ff087b82 */ /* 0x000e220000000a00 */
[----:B------:R-:W1:Y:S01]  /*00d0*/  LDCU UR4, c[0x0][0x370] ;  /* 0x00006e00ff0477ac */ /* 0x000e620008000800 */
[----:B------:R-:W-:Y:S02]  /*00e0*/  IMAD.MOV.U32 R11, RZ, RZ, R2 ;  /* 0x000000ffff0b7224 */ /* 0x000fe400078e0002 */
[----:B------:R-:W-:Y:S02]  /*00f0*/  IMAD.MOV.U32 R4, RZ, RZ, 0x0 ;  /* 0x00000000ff047424 */ /* 0x000fe400078e00ff */
[----:B------:R-:W-:Y:S02]  /*0100*/  IMAD.MOV.U32 R5, RZ, RZ, -0x100000 ;  /* 0xfff00000ff057424 */ /* 0x000fe400078e00ff */
[----:B-1----:R-:W-:-:S07]  /*0110*/  IMAD R10, R3, UR4, RZ ;  /* 0x00000004030a7c24 */ /* 0x002fce000f8e02ff */
.L_x_60:
[----:B0-----:R-:W-:-:S06]  /*0120*/  IMAD.WIDE R6, R11, 0x8, R8 ;  /* 0x000000080b067825 */ /* 0x001fcc00078e0208 */
[----:B------:R-:W2:Y:S01]  /*0130*/  LDG.E.64 R6, desc[UR6][R6.64] ;  /* 0x0000000606067981 */ /* 0x000ea2000c1e1b00 */
[----:B------:R-:W-:Y:S02]  /*0140*/  IMAD.IADD R11, R10, 0x1, R11 ;  /* 0x000000010a0b7824 */ /* 0x000fe400078e020b */
[----:B------:R-:W-:Y:S02]  /*0150*/  IMAD.MOV.U32 R13, RZ, RZ, R4 ;  /* 0x000000ffff0d7224 */ /* 0x000fe400078e0004 */
[----:B------:R-:W-:Y:S01]  /*0160*/  IMAD.MOV.U32 R15, RZ, RZ, R5 ;  /* 0x000000ffff0f7224 */ /* 0x000fe200078e0005 */
[----:B------:R-:W-:Y:S01]  /*0170*/  ISETP.GE.AND P0, PT, R11, UR5, PT ;  /* 0x000000050b007c0c */ /* 0x000fe2000bf06270 */
[----:B--2---:R-:W-:Y:S01]  /*0180*/  DSETP.MAX.AND P1, P2, R6, R4, PT ;  /* 0x000000040600722a */ /* 0x004fe20003a2f000 */
[----:B------:R-:W-:-:S05]  /*0190*/  IMAD.MOV.U32 R4, RZ, RZ, R7 ;  /* 0x000000ffff047224 */ /* 0x000fca00078e0007 */
[----:B------:R-:W-:Y:S01]  /*01a0*/  FSEL R5, R4, R15, P1 ;  /* 0x0000000f04057208 */ /* 0x000fe20000800000 */
[----:B------:R-:W-:-:S05]  /*01b0*/  IMAD.MOV.U32 R4, RZ, RZ, R6 ;  /* 0x000000ffff047224 */ /* 0x000fca00078e0006 */
[----:B------:R-:W-:Y:S02]  /*01c0*/  SEL R4, R4, R13, P1 ;  /* 0x0000000d04047207 */ /* 0x000fe40000800000 */
[----:B------:R-:W-:Y:S01]  /*01d0*/  @P2 LOP3.LUT R5, R15, 0x80000, RZ, 0xfc, !PT ;  /* 0x000800000f052812 */ /* 0x000fe200078efcff */
[----:B------:R-:W-:Y:S06]  /*01e0*/  @!P0 BRA `(.L_x_60) ;  /* 0xfffffffc00cc8947 */ /* 0x000fec000383ffff */
.L_x_59:
[----:B------:R-:W-:Y:S05]  /*01f0*/  BSYNC.RECONVERGENT B0 ;  /* 0x0000000000007941 */ /* 0x000fea0003800200 */
.L_x_58:
[----:B------:R-:W0:Y:S01]  /*0200*/  S2UR UR5, SR_CgaCtaId ;  /* 0x00000000000579c3 */ /* 0x000e220000008800 */
[----:B------:R-:W-:Y:S01]  /*0210*/  UMOV UR4, 0x400 ;  /* 0x0000040000047882 */ /* 0x000fe20000000000 */
[----:B------:R-:W-:Y:S01]  /*0220*/  ISETP.GE.U32.AND P0, PT, R3, 0x2, PT ;  /* 0x000000020300780c */ /* 0x000fe20003f06070 */
[----:B0-----:R-:W-:-:S06]  /*0230*/  ULEA UR4, UR5, UR4, 0x18 ;  /* 0x0000000405047291 */ /* 0x001fcc000f8ec0ff */
[----:B------:R-:W-:-:S05]  /*0240*/  LEA R17, R0, UR4, 0x3 ;  /* 0x0000000400117c11 */ /* 0x000fca000f8e18ff */
[----:B------:R0:W-:Y:S01]  /*0250*/  STS.64 [R17], R4 ;  /* 0x0000000411007388 */ /* 0x0001e20000000a00 */
[----:B------:R-:W-:Y:S06]  /*0260*/  BAR.SYNC.DEFER_BLOCKING 0x0 ;  /* 0x0000000000007b1d */ /* 0x000fec0000010000 */
[----:B------:R-:W-:Y:S05]  /*0270*/  @!P0 BRA `(.L_x_61) ;  /* 0x00000000004c8947 */ /* 0x000fea0003800000 */
[----:B------:R-:W-:-:S07]  /*0280*/  IMAD.MOV.U32 R8, RZ, RZ, R3 ;  /* 0x000000ffff087224 */ /* 0x000fce00078e0003 */
.L_x_62:
[----:B------:R-:W-:-:S04]  /*0290*/  SHF.R.U32.HI R9, RZ, 0x1, R8 ;  /* 0x00000001ff097819 */ /* 0x000fc80000011608 */
[----:B------:R-:W-:-:S13]  /*02a0*/  ISETP.GE.U32.AND P0, PT, R0, R9, PT ;  /* 0x000000090000720c */ /* 0x000fda0003f06070 */
[----:B------:R-:W-:Y:S01]  /*02b0*/  @!P0 IMAD R6, R9, 0x8, R17 ;  /* 0x0000000809068824 */ /* 0x000fe200078e0211 */
[----:B0-----:R-:W0:Y:S05]  /*02c0*/  @!P0 LDS.64 R4, [R17] ;  /* 0x0000000011048984 */ /* 0x001e2a0000000a00 */
[----:B------:R-:W1:Y:S01]  /*02d0*/  @!P0 LDS.64 R6, [R6] ;  /* 0x0000000006068984 */ /* 0x000e620000000a00 */
[----:B0-----:R-:W-:Y:S01]  /*02e0*/  @!P0 IMAD.MOV.U32 R10, RZ, RZ, R5 ;  /* 0x000000ffff0a8224 */ /* 0x001fe200078e0005 */
[----:B-1----:R-:W-:Y:S01]  /*02f0*/  @!P0 DSETP.MAX.AND P1, P2, R4, R6, PT ;  /* 0x000000060400822a */ /* 0x002fe20003a2f000 */
[----:B------:R-:W-:Y:S02]  /*0300*/  @!P0 IMAD.MOV.U32 R11, RZ, RZ, R7 ;  /* 0x000000ffff0b8224 */ /* 0x000fe400078e0007 */
[----:B------:R-:W-:-:S03]  /*0310*/  @!P0 IMAD.MOV.U32 R5, RZ, RZ, R6 ;  /* 0x000000ffff058224 */ /* 0x000fc600078e0006 */
[----:B------:R-:W-:Y:S02]  /*0320*/  @!P0 FSEL R10, R10, R11, P1 ;  /* 0x0000000b0a0a8208 */ /* 0x000fe40000800000 */
[----:B------:R-:W-:Y:S02]  /*0330*/  @!P0 LOP3.LUT R11, R11, 0x80000, RZ, 0xfc, !PT ;  /* 0x000800000b0b8812 */ /* 0x000fe400078efcff */
[----:B------:R-:W-:Y:S02]  /*0340*/  @!P0 SEL R4, R4, R5, P1 ;  /* 0x0000000504048207 */ /* 0x000fe40000800000 */
[----:B------:R-:W-:-:S05]  /*0350*/  @!P0 SEL R5, R11, R10, P2 ;  /* 0x0000000a0b058207 */ /* 0x000fca0001000000 */
[----:B------:R1:W-:Y:S01]  /*0360*/  @!P0 STS.64 [R17], R4 ;  /* 0x0000000411008388 */ /* 0x0003e20000000a00 */
[----:B------:R-:W-:Y:S01]  /*0370*/  BAR.SYNC.DEFER_BLOCKING 0x0 ;  /* 0x0000000000007b1d */ /* 0x000fe20000010000 */
[----:B------:R-:W-:Y:S01]  /*0380*/  ISETP.GT.U32.AND P0, PT, R8, 0x3, PT ;  /* 0x000000030800780c */ /* 0x000fe20003f04070 */
[----:B------:R-:W-:-:S12]  /*0390*/  IMAD.MOV.U32 R8, RZ, RZ, R9 ;  /* 0x000000ffff087224 */ /* 0x000fd800078e0009 */
[----:B-1----:R-:W-:Y:S05]  /*03a0*/  @P0 BRA `(.L_x_62) ;  /* 0xfffffffc00b80947 */ /* 0x002fea000383ffff */
.L_x_61:
[----:B------:R-:W1:Y:S01]  /*03b0*/  S2UR UR5, SR_CgaCtaId ;  /* 0x00000000000579c3 */ /* 0x000e620000008800 */
[----:B------:R-:W-:Y:S01]  /*03c0*/  UMOV UR4, 0x400 ;  /* 0x0000040000047882 */ /* 0x000fe20000000000 */
[----:B------:R-:W2:Y:S01]  /*03d0*/  LDCU UR8, c[0x0][0x388] ;  /* 0x00007100ff0877ac */ /* 0x000ea20008000800 */
[----:B------:R-:W-:Y:S01]  /*03e0*/  BSSY.RECONVERGENT B0, `(.L_x_63) ;  /* 0x0000050000007945 */ /* 0x000fe20003800200 */
[----:B------:R-:W-:Y:S01]  /*03f0*/  CS2R R12, SRZ ;  /* 0x00000000000c7805 */ /* 0x000fe2000001ff00 */
[----:B-1----:R-:W-:-:S09]  /*0400*/  ULEA UR4, UR5, UR4, 0x18 ;  /* 0x0000000405047291 */ /* 0x002fd2000f8ec0ff */
[----:B------:R-:W1:Y:S02]  /*0410*/  LDS.64 R14, [UR4] ;  /* 0x00000004ff0e7984 */ /* 0x000e640008000a00 */
[----:B------:R-:W3:Y:S01]  /*0420*/  LDCU UR4, c[0x0][0x388] ;  /* 0x00007100ff0477ac */ /* 0x000ee20008000800 */
[----:B------:R-:W-:Y:S01]  /*0430*/  BAR.SYNC.DEFER_BLOCKING 0x0 ;  /* 0x0000000000007b1d */ /* 0x000fe20000010000 */
[----:B---3--:R-:W-:-:S13]  /*0440*/  ISETP.GE.AND P0, PT, R2, UR4, PT ;  /* 0x0000000402007c0c */ /* 0x008fda000bf06270 */
[----:B--2---:R-:W-:Y:S05]  /*0450*/  @P0 BRA `(.L_x_64) ;  /* 0x0000000400200947 */ /* 0x004fea0003800000 */
[----:B------:R-:W2:Y:S01]  /*0460*/  LDC.64 R10, c[0x0][0x380] ;  /* 0x0000e000ff0a7b82 */ /* 0x000ea20000000a00 */
[----:B------:R-:W3:Y:S01]  /*0470*/  LDCU UR4, c[0x0][0x370] ;  /* 0x00006e00ff0477ac */ /* 0x000ee20008000800 */
[----:B------:R-:W-:Y:S01]  /*0480*/  IMAD.MOV.U32 R19, RZ, RZ, R2 ;  /* 0x000000ffff137224 */ /* 0x000fe200078e0002 */
[----:B------:R-:W-:Y:S01]  /*0490*/  CS2R R12, SRZ ;  /* 0x00000000000c7805 */ /* 0x000fe2000001ff00 */
[----:B---3--:R-:W-:-:S07]  /*04a0*/  IMAD R16, R3, UR4, RZ ;  /* 0x0000000403107c24 */ /* 0x008fce000f8e02ff */
.L_x_67:
[----:B--2---:R-:W-:-:S05]  /*04b0*/  IMAD.WIDE R8, R19, 0x8, R10 ;  /* 0x0000000813087825 */ /* 0x004fca00078e020a */
[----:B------:R-:W1:Y:S01]  /*04c0*/  LDG.E.64 R6, desc[UR6][R8.64] ;  /* 0x0000000608067981 */ /* 0x000e62000c1e1b00 */
[----:B0-----:R-:W-:Y:S01]  /*04d0*/  IMAD.MOV.U32 R4, RZ, RZ, 0x652b82fe ;  /* 0x652b82feff047424 */ /* 0x001fe200078e00ff */
[----:B------:R-:W-:Y:S01]  /*04e0*/  UMOV UR4, 0xfefa39ef ;  /* 0xfefa39ef00047882 */ /* 0x000fe20000000000 */
[----:B------:R-:W-:Y:S01]  /*04f0*/  IMAD.MOV.U32 R5, RZ, RZ, 0x3ff71547 ;  /* 0x3ff71547ff057424 */ /* 0x000fe200078e00ff */
[----:B------:R-:W-:Y:S01]  /*0500*/  UMOV UR5, 0x3fe62e42 ;  /* 0x3fe62e4200057882 */ /* 0x000fe20000000000 */
[----:B------:R-:W-:Y:S01]  /*0510*/  BSSY.RECONVERGENT B1, `(.L_x_65) ;  /* 0x0000037000017945 */ /* 0x000fe20003800200 */
[----:B-1----:R-:W-:-:S08]  /*0520*/  DADD R6, -R14, R6 ;  /* 0x000000000e067229 */ /* 0x002fd00000000106 */
[----:B------:R-:W-:Y:S02]  /*0530*/  DFMA R4, R6, R4, 6.75539944105574400000e+15 ;  /* 0x433800000604742b */ /* 0x000fe40000000004 */
[----:B------:R-:W-:-:S06]  /*0540*/  FSETP.GEU.AND P0, PT, |R7|, 4.1917929649353027344, PT ;  /* 0x4086232b0700780b */ /* 0x000fcc0003f0e200 */
[----:B------:R-:W-:-:S08]  /*0550*/  DADD R20, R4, -6.75539944105574400000e+15 ;  /* 0xc338000004147429 */ /* 0x000fd00000000000 */
[----:B------:R-:W-:Y:S01]  /*0560*/  DFMA R22, R20, -UR4, R6 ;  /* 0x8000000414167c2b */ /* 0x000fe20008000006 */
[----:B------:R-:W-:Y:S01]  /*0570*/  UMOV UR4, 0x3b39803f ;  /* 0x3b39803f00047882 */ /* 0x000fe20000000000 */
[----:B------:R-:W-:-:S06]  /*0580*/  UMOV UR5, 0x3c7abc9e ;  /* 0x3c7abc9e00057882 */ /* 0x000fcc0000000000 */
[----:B------:R-:W-:Y:S01]  /*0590*/  DFMA R20, R20, -UR4, R22 ;  /* 0x8000000414147c2b */ /* 0x000fe20008000016 */
[----:B------:R-:W-:Y:S01]  /*05a0*/  UMOV UR4, 0x69ce2bdf ;  /* 0x69ce2bdf00047882 */ /* 0x000fe20000000000 */
[----:B------:R-:W-:Y:S01]  /*05b0*/  IMAD.MOV.U32 R22, RZ, RZ, -0x35dec16 ;  /* 0xfca213eaff167424 */ /* 0x000fe200078e00ff */
[----:B------:R-:W-:Y:S01]  /*05c0*/  UMOV UR5, 0x3e5ade15 ;  /* 0x3e5ade1500057882 */ /* 0x000fe20000000000 */
[----:B------:R-:W-:-:S06]  /*05d0*/  IMAD.MOV.U32 R23, RZ, RZ, 0x3e928af3 ;  /* 0x3e928af3ff177424 */ /* 0x000fcc00078e00ff */
[----:B------:R-:W-:Y:S01]  /*05e0*/  DFMA R22, R20, UR4, R22 ;  /* 0x0000000414167c2b */ /* 0x000fe20008000016 */
[----:B------:R-:W-:Y:S01]  /*05f0*/  UMOV UR4, 0x62401315 ;  /* 0x6240131500047882 */ /* 0x000fe20000000000 */
[----:B------:R-:W-:-:S06]  /*0600*/  UMOV UR5, 0x3ec71dee ;  /* 0x3ec71dee00057882 */ /* 0x000fcc0000000000 */
[----:B------:R-:W-:Y:S01]  /*0610*/  DFMA R22, R20, R22, UR4 ;  /* 0x0000000414167e2b */ /* 0x000fe20008000016 */
        /* <DEDUP_REMOVED lines=20> */
[----:B------:R-:W-:-:S08]  /*0760*/  DFMA R22, R20, R22, UR4 ;  /* 0x0000000414167e2b */ /* 0x000fd00008000016 */
[----:B------:R-:W-:-:S08]  /*0770*/  DFMA R22, R20, R22, 1 ;  /* 0x3ff000001416742b */ /* 0x000fd00000000016 */
[----:B------:R-:W-:-:S10]  /*0780*/  DFMA R22, R20, R22, 1 ;  /* 0x3ff000001416742b */ /* 0x000fd40000000016 */
[----:B------:R-:W-:Y:S02]  /*0790*/  IMAD R21, R4, 0x100000, R23 ;  /* 0x0010000004157824 */ /* 0x000fe400078e0217 */
[----:B------:R-:W-:Y:S01]  /*07a0*/  IMAD.MOV.U32 R20, RZ, RZ, R22 ;  /* 0x000000ffff147224 */ /* 0x000fe200078e0016 */
[----:B------:R-:W-:Y:S06]  /*07b0*/  @!P0 BRA `(.L_x_66) ;  /* 0x0000000000308947 */ /* 0x000fec0003800000 */
[----:B------:R-:W-:Y:S01]  /*07c0*/  FSETP.GEU.AND P1, PT, |R7|, 4.2275390625, PT ;  /* 0x408748000700780b */ /* 0x000fe20003f2e200 */
[C---:B------:R-:W-:Y:S02]  /*07d0*/  DADD R20, R6.reuse, +INF ;  /* 0x7ff0000006147429 */ /* 0x040fe40000000000 */
[----:B------:R-:W-:-:S08]  /*07e0*/  DSETP.GEU.AND P0, PT, R6, RZ, PT ;  /* 0x000000ff0600722a */ /* 0x000fd00003f0e000 */
[----:B------:R-:W-:Y:S02]  /*07f0*/  FSEL R20, R20, RZ, P0 ;  /* 0x000000ff14147208 */ /* 0x000fe40000000000 */
[----:B------:R-:W-:Y:S02]  /*0800*/  @!P1 LEA.HI R5, R4, R4, RZ, 0x1 ;  /* 0x0000000404059211 */ /* 0x000fe400078f08ff */
[----:B------:R-:W-:Y:S02]  /*0810*/  FSEL R21, R21, RZ, P0 ;  /* 0x000000ff15157208 */ /* 0x000fe40000000000 */
[----:B------:R-:W-:-:S05]  /*0820*/  @!P1 SHF.R.S32.HI R5, RZ, 0x1, R5 ;  /* 0x00000001ff059819 */ /* 0x000fca0000011405 */
[----:B------:R-:W-:Y:S02]  /*0830*/  @!P1 IMAD.IADD R4, R4, 0x1, -R5 ;  /* 0x0000000104049824 */ /* 0x000fe400078e0a05 */
[----:B------:R-:W-:-:S03]  /*0840*/  @!P1 IMAD R23, R5, 0x100000, R23 ;  /* 0x0010000005179824 */ /* 0x000fc600078e0217 */
[----:B------:R-:W-:Y:S01]  /*0850*/  @!P1 LEA R5, R4, 0x3ff00000, 0x14 ;  /* 0x3ff0000004059811 */ /* 0x000fe200078ea0ff */
[----:B------:R-:W-:-:S06]  /*0860*/  @!P1 IMAD.MOV.U32 R4, RZ, RZ, RZ ;  /* 0x000000ffff049224 */ /* 0x000fcc00078e00ff */
[----:B------:R-:W-:-:S11]  /*0870*/  @!P1 DMUL R20, R22, R4 ;  /* 0x0000000416149228 */ /* 0x000fd60000000000 */
.L_x_66:
[----:B------:R-:W-:Y:S05]  /*0880*/  BSYNC.RECONVERGENT B1 ;  /* 0x0000000000017941 */ /* 0x000fea0003800200 */
.L_x_65:
[----:B------:R3:W-:Y:S01]  /*0890*/  STG.E.64 desc[UR6][R8.64], R20 ;  /* 0x0000001408007986 */ /* 0x0007e2000c101b06 */
[----:B------:R-:W-:Y:S01]  /*08a0*/  IMAD.IADD R19, R16, 0x1, R19 ;  /* 0x0000000110137824 */ /* 0x000fe200078e0213 */
[----:B------:R-:W-:-:S04]  /*08b0*/  DADD R12, R20, R12 ;  /* 0x00000000140c7229 */ /* 0x000fc8000000000c */
[----:B------:R-:W-:-:S13]  /*08c0*/  ISETP.GE.AND P0, PT, R19, UR8, PT ;  /* 0x0000000813007c0c */ /* 0x000fda000bf06270 */
[----:B---3--:R-:W-:Y:S05]  /*08d0*/  @!P0 BRA `(.L_x_67) ;  /* 0xfffffff800f48947 */ /* 0x008fea000383ffff */
.L_x_64:
[----:B------:R-:W-:Y:S05]  /*08e0*/  BSYNC.RECONVERGENT B0 ;  /* 0x0000000000007941 */ /* 0x000fea0003800200 */
.L_x_63:
[----:B------:R-:W-:Y:S01]  /*08f0*/  ISETP.GE.U32.AND P0, PT, R3, 0x2, PT ;  /* 0x000000020300780c */ /* 0x000fe20003f06070 */
[----:B------:R2:W-:Y:S01]  /*0900*/  STS.64 [R17], R12 ;  /* 0x0000000c11007388 */ /* 0x0005e20000000a00 */
[----:B------:R-:W-:Y:S11]  /*0910*/  BAR.SYNC.DEFER_BLOCKING 0x0 ;  /* 0x0000000000007b1d */ /* 0x000ff60000010000 */
[----:B--2---:R-:W-:Y:S05]  /*0920*/  @!P0 BRA `(.L_x_68) ;  /* 0x0000000000308947 */ /* 0x004fea0003800000 */
[----:B------:R-:W-:-:S07]  /*0930*/  IMAD.MOV.U32 R8, RZ, RZ, R3 ;  /* 0x000000ffff087224 */ /* 0x000fce00078e0003 */
.L_x_69:
[----:B------:R-:W-:-:S04]  /*0940*/  SHF.R.U32.HI R10, RZ, 0x1, R8 ;  /* 0x00000001ff0a7819 */ /* 0x000fc80000011608 */
[----:B------:R-:W-:-:S13]  /*0950*/  ISETP.GE.U32.AND P0, PT, R0, R10, PT ;  /* 0x0000000a0000720c */ /* 0x000fda0003f06070 */
[----:B------:R-:W-:Y:S01]  /*0960*/  @!P0 IMAD R9, R10, 0x8, R17 ;  /* 0x000000080a098824 */ /* 0x000fe200078e0211 */
[----:B------:R-:W-:Y:S04]  /*0970*/  @!P0 LDS.64 R6, [R17] ;  /* 0x0000000011068984 */ /* 0x000fe80000000a00 */
[----:B0-----:R-:W0:Y:S02]  /*0980*/  @!P0 LDS.64 R4, [R9] ;  /* 0x0000000009048984 */ /* 0x001e240000000a00 */
[----:B0-----:R-:W-:-:S07]  /*0990*/  @!P0 DADD R4, R4, R6 ;  /* 0x0000000004048229 */ /* 0x001fce0000000006 */
[----:B------:R2:W-:Y:S01]  /*09a0*/  @!P0 STS.64 [R17], R4 ;  /* 0x0000000411008388 */ /* 0x0005e20000000a00 */
[----:B------:R-:W-:Y:S01]  /*09b0*/  BAR.SYNC.DEFER_BLOCKING 0x0 ;  /* 0x0000000000007b1d */ /* 0x000fe20000010000 */
[----:B------:R-:W-:Y:S01]  /*09c0*/  ISETP.GT.U32.AND P0, PT, R8, 0x3, PT ;  /* 0x000000030800780c */ /* 0x000fe20003f04070 */
[----:B------:R-:W-:-:S12]  /*09d0*/  IMAD.MOV.U32 R8, RZ, RZ, R10 ;  /* 0x000000ffff087224 */ /* 0x000fd800078e000a */
[----:B--2---:R-:W-:Y:S05]  /*09e0*/  @P0 BRA `(.L_x_69) ;  /* 0xfffffffc00d40947 */ /* 0x004fea000383ffff */
.L_x_68:
[----:B------:R-:W2:Y:S02]  /*09f0*/  LDCU UR4, c[0x0][0x388] ;  /* 0x00007100ff0477ac */ /* 0x000ea40008000800 */
[----:B--2---:R-:W-:-:S13]  /*0a00*/  ISETP.GE.AND P0, PT, R2, UR4, PT ;  /* 0x0000000402007c0c */ /* 0x004fda000bf06270 */
[----:B------:R-:W-:Y:S05]  /*0a10*/  @P0 EXIT ;  /* 0x000000000000094d */ /* 0x000fea0003800000 */
[----:B------:R-:W2:Y:S01]  /*0a20*/  S2UR UR5, SR_CgaCtaId ;  /* 0x00000000000579c3 */ /* 0x000ea20000008800 */
[----:B------:R-:W-:Y:S01]  /*0a30*/  UMOV UR4, 0x400 ;  /* 0x0000040000047882 */ /* 0x000fe20000000000 */
[----:B------:R-:W-:Y:S01]  /*0a40*/  UMOV UR8, 0xe0000000 ;  /* 0xe000000000087882 */ /* 0x000fe20000000000 */
[----:B------:R-:W-:-:S05]  /*0a50*/  UMOV UR9, 0x3ddb7cdf ;  /* 0x3ddb7cdf00097882 */ /* 0x000fca0000000000 */
[----:B------:R-:W3:Y:S01]  /*0a60*/  LDC.64 R10, c[0x0][0x380] ;  /* 0x0000e000ff0a7b82 */ /* 0x000ee20000000a00 */
[----:B--2---:R-:W-:Y:S01]  /*0a70*/  ULEA UR4, UR5, UR4, 0x18 ;  /* 0x0000000405047291 */ /* 0x004fe2000f8ec0ff */
[----:B------:R-:W2:Y:S08]  /*0a80*/  LDCU UR5, c[0x0][0x388] ;  /* 0x00007100ff0577ac */ /* 0x000eb00008000800 */
[----:B------:R-:W4:Y:S02]  /*0a90*/  LDS.64 R22, [UR4] ;  /* 0x00000004ff167984 */ /* 0x000f240008000a00 */
[----:B------:R-:W5:Y:S02]  /*0aa0*/  LDCU UR4, c[0x0][0x370] ;  /* 0x00006e00ff0477ac */ /* 0x000f640008000800 */
[----:B-----5:R-:W-:Y:S01]  /*0ab0*/  IMAD R3, R3, UR4, RZ ;  /* 0x0000000403037c24 */ /* 0x020fe2000f8e02ff */
[----:B--234-:R-:W-:-:S11]  /*0ac0*/  DADD R22, R22, UR8 ;  /* 0x0000000816167e29 */ /* 0x01cfd60008000000 */
.L_x_72:
[----:B------:R-:W-:-:S05]  /*0ad0*/  IMAD.WIDE R8, R2, 0x8, R10 ;  /* 0x0000000802087825 */ /* 0x000fca00078e020a */
[----:B------:R-:W2:Y:S01]  /*0ae0*/  LDG.E.64 R12, desc[UR6][R8.64] ;  /* 0x00000006080c7981 */ /* 0x000ea2000c1e1b00 */
[----:B0-----:R-:W0:Y:S01]  /*0af0*/  MUFU.RCP64H R5, R23 ;  /* 0x0000001700057308 */ /* 0x001e220000001800 */
[----:B------:R-:W-:Y:S01]  /*0b00*/  IMAD.MOV.U32 R4, RZ, RZ, 0x1 ;  /* 0x00000001ff047424 */ /* 0x000fe200078e00ff */
[----:B------:R-:W-:Y:S05]  /*0b10*/  BSSY.RECONVERGENT B0, `(.L_x_70) ;  /* 0x0000011000007945 */ /* 0x000fea0003800200 */
[----:B0-----:R-:W-:-:S08]  /*0b20*/  DFMA R6, -R22, R4, 1 ;  /* 0x3ff000001606742b */ /* 0x001fd00000000104 */
[----:B------:R-:W-:-:S08]  /*0b30*/  DFMA R6, R6, R6, R6 ;  /* 0x000000060606722b */ /* 0x000fd00000000006 */
[----:B------:R-:W-:-:S08]  /*0b40*/  DFMA R6, R4, R6, R4 ;  /* 0x000000060406722b */ /* 0x000fd00000000004 */
[----:B------:R-:W-:-:S08]  /*0b50*/  DFMA R4, -R22, R6, 1 ;  /* 0x3ff000001604742b */ /* 0x000fd00000000106 */
[----:B------:R-:W-:-:S08]  /*0b60*/  DFMA R4, R6, R4, R6 ;  /* 0x000000040604722b */ /* 0x000fd00000000006 */
[----:B--2---:R-:W-:Y:S01]  /*0b70*/  DMUL R6, R12, R4 ;  /* 0x000000040c067228 */ /* 0x004fe20000000000 */
[----:B------:R-:W-:-:S07]  /*0b80*/  FSETP.GEU.AND P1, PT, |R13|, 6.5827683646048100446e-37, PT ;  /* 0x036000000d00780b */ /* 0x000fce0003f2e200 */
[----:B-1----:R-:W-:-:S08]  /*0b90*/  DFMA R14, -R22, R6, R12 ;  /* 0x00000006160e722b */ /* 0x002fd0000000010c */
[----:B------:R-:W-:-:S10]  /*0ba0*/  DFMA R4, R4, R14, R6 ;  /* 0x0000000e0404722b */ /* 0x000fd40000000006 */
[----:B------:R-:W-:-:S05]  /*0bb0*/  FFMA R0, RZ, R23, R5 ;  /* 0x00000017ff007223 */ /* 0x000fca0000000005 */
[----:B------:R-:W-:-:S13]  /*0bc0*/  FSETP.GT.AND P0, PT, |R0|, 1.469367938527859385e-39, PT ;  /* 0x001000000000780b */ /* 0x000fda0003f04200 */
[----:B------:R-:W-:Y:S05]  /*0bd0*/  @P0 BRA P1, `(.L_x_71) ;  /* 0x0000000000100947 */ /* 0x000fea0000800000 */
[----:B------:R-:W-:-:S07]  /*0be0*/  MOV R0, 0xc00 ;  /* 0x00000c0000007802 */ /* 0x000fce0000000f00 */
[----:B------:R-:W-:Y:S05]  /*0bf0*/  CALL.REL.NOINC `($__internal_0_$__cuda_sm20_div_rn_f64_full) ;  /* 0x0000000000207944 */ /* 0x000fea0003c00000 */
[----:B------:R-:W-:Y:S02]  /*0c00*/  IMAD.MOV.U32 R4, RZ, RZ, R6 ;  /* 0x000000ffff047224 */ /* 0x000fe400078e0006 */
[----:B------:R-:W-:-:S07]  /*0c10*/  IMAD.MOV.U32 R5, RZ, RZ, R7 ;  /* 0x000000ffff057224 */ /* 0x000fce00078e0007 */
.L_x_71:
[----:B------:R-:W-:Y:S05]  /*0c20*/  BSYNC.RECONVERGENT B0 ;  /* 0x0000000000007941 */ /* 0x000fea0003800200 */
.L_x_70:
[----:B------:R2:W-:Y:S01]  /*0c30*/  STG.E.64 desc[UR6][R8.64], R4 ;  /* 0x0000000408007986 */ /* 0x0005e2000c101b06 */
[----:B------:R-:W-:-:S05]  /*0c40*/  IMAD.IADD R2, R3, 0x1, R2 ;  /* 0x0000000103027824 */ /* 0x000fca00078e0202 */
[----:B------:R-:W-:-:S13]  /*0c50*/  ISETP.GE.AND P0, PT, R2, UR5, PT ;  /* 0x0000000502007c0c */ /* 0x000fda000bf06270 */
[----:B--2---:R-:W-:Y:S05]  /*0c60*/  @!P0 BRA `(.L_x_72) ;  /* 0xfffffffc00988947 */ /* 0x004fea000383ffff */
[----:B------:R-:W-:Y:S05]  /*0c70*/  EXIT ;  /* 0x000000000000794d */ /* 0x000fea0003800000 */
        .weak           $__internal_0_$__cuda_sm20_div_rn_f64_full
        .type           $__internal_0_$__cuda_sm20_div_rn_f64_full,@function
        .size           $__internal_0_$__cuda_sm20_div_rn_f64_full,(.L_x_80 - $__internal_0_$__cuda_sm20_div_rn_f64_full)
$__internal_0_$__cuda_sm20_div_rn_f64_full:
[C---:B------:R-:W-:Y:S01]  /*0c80*/  FSETP.GEU.AND P0, PT, |R23|.reuse, 1.469367938527859385e-39, PT ;  /* 0x001000001700780b */ /* 0x040fe20003f0e200 */
[----:B------:R-:W-:Y:S01]  /*0c90*/  IMAD.MOV.U32 R18, RZ, RZ, 0x1 ;  /* 0x00000001ff127424 */ /* 0x000fe200078e00ff */
[----:B------:R-:W-:Y:S01]  /*0ca0*/  LOP3.LUT R6, R23, 0x800fffff, RZ, 0xc0, !PT ;  /* 0x800fffff17067812 */ /* 0x000fe200078ec0ff */
[----:B------:R-:W-:Y:S01]  /*0cb0*/  BSSY.RECONVERGENT B1, `(.L_x_73) ;  /* 0x0000054000017945 */ /* 0x000fe20003800200 */
[C---:B------:R-:W-:Y:S02]  /*0cc0*/  FSETP.GEU.AND P2, PT, |R13|.reuse, 1.469367938527859385e-39, PT ;  /* 0x001000000d00780b */ /* 0x040fe40003f4e200 */
[----:B------:R-:W-:Y:S01]  /*0cd0*/  LOP3.LUT R7, R6, 0x3ff00000, RZ, 0xfc, !PT ;  /* 0x3ff0000006077812 */ /* 0x000fe200078efcff */
[----:B------:R-:W-:Y:S01]  /*0ce0*/  IMAD.MOV.U32 R6, RZ, RZ, R22 ;  /* 0x000000ffff067224 */ /* 0x000fe200078e0016 */
[----:B------:R-:W-:Y:S02]  /*0cf0*/  LOP3.LUT R4, R13, 0x7ff00000, RZ, 0xc0, !PT ;  /* 0x7ff000000d047812 */ /* 0x000fe400078ec0ff */
[----:B------:R-:W-:-:S03]  /*0d00*/  LOP3.LUT R25, R23, 0x7ff00000, RZ, 0xc0, !PT ;  /* 0x7ff0000017197812 */ /* 0x000fc600078ec0ff */
[----:B------:R-:W-:Y:S01]  /*0d10*/  @!P0 DMUL R6, R22, 8.98846567431157953865e+307 ;  /* 0x7fe0000016068828 */ /* 0x000fe20000000000 */
[----:B------:R-:W-:-:S03]  /*0d20*/  ISETP.GE.U32.AND P1, PT, R4, R25, PT ;  /* 0x000000190400720c */ /* 0x000fc60003f26070 */
[----:B------:R-:W-:Y:S02]  /*0d30*/  @!P2 LOP3.LUT R5, R23, 0x7ff00000, RZ, 0xc0, !PT ;  /* 0x7ff000001705a812 */ /* 0x000fe400078ec0ff */
[----:B------:R-:W0:Y:S02]  /*0d40*/  MUFU.RCP64H R19, R7 ;  /* 0x0000000700137308 */ /* 0x000e240000001800 */
[----:B------:R-:W-:Y:S01]  /*0d50*/  @!P2 ISETP.GE.U32.AND P3, PT, R4, R5, PT ;  /* 0x000000050400a20c */ /* 0x000fe20003f66070 */
[----:B------:R-:W-:Y:S01]  /*0d60*/  IMAD.MOV.U32 R5, RZ, RZ, 0x1ca00000 ;  /* 0x1ca00000ff057424 */ /* 0x000fe200078e00ff */
[----:B------:R-:W-:-:S04]  /*0d70*/  @!P0 LOP3.LUT R25, R7, 0x7ff00000, RZ, 0xc0, !PT ;  /* 0x7ff0000007198812 */ /* 0x000fc800078ec0ff */
[----:B------:R-:W-:-:S04]  /*0d80*/  @!P2 SEL R17, R5, 0x63400000, !P3 ;  /* 0x634000000511a807 */ /* 0x000fc80005800000 */
[----:B------:R-:W-:-:S04]  /*0d90*/  @!P2 LOP3.LUT R20, R17, 0x80000000, R13, 0xf8, !PT ;  /* 0x800000001114a812 */ /* 0x000fc800078ef80d */
[----:B------:R-:W-:Y:S01]  /*0da0*/  @!P2 LOP3.LUT R21, R20, 0x100000, RZ, 0xfc, !PT ;  /* 0x001000001415a812 */ /* 0x000fe200078efcff */
[----:B0-----:R-:W-:Y:S01]  /*0db0*/  DFMA R14, R18, -R6, 1 ;  /* 0x3ff00000120e742b */ /* 0x001fe20000000806 */
[----:B------:R-:W-:-:S07]  /*0dc0*/  @!P2 IMAD.MOV.U32 R20, RZ, RZ, RZ ;  /* 0x000000ffff14a224 */ /* 0x000fce00078e00ff */
[----:B------:R-:W-:-:S08]  /*0dd0*/  DFMA R14, R14, R14, R14 ;  /* 0x0000000e0e0e722b */ /* 0x000fd0000000000e */
[----:B------:R-:W-:Y:S01]  /*0de0*/  DFMA R18, R18, R14, R18 ;  /* 0x0000000e1212722b */ /* 0x000fe20000000012 */
[----:B------:R-:W-:Y:S01]  /*0df0*/  SEL R15, R5, 0x63400000, !P1 ;  /* 0x63400000050f7807 */ /* 0x000fe20004800000 */
[----:B------:R-:W-:-:S03]  /*0e00*/  IMAD.MOV.U32 R14, RZ, RZ, R12 ;  /* 0x000000ffff0e7224 */ /* 0x000fc600078e000c */
[----:B------:R-:W-:-:S03]  /*0e10*/  LOP3.LUT R15, R15, 0x800fffff, R13, 0xf8, !PT ;  /* 0x800fffff0f0f7812 */ /* 0x000fc600078ef80d */
[----:B------:R-:W-:-:S03]  /*0e20*/  DFMA R16, R18, -R6, 1 ;  /* 0x3ff000001210742b */ /* 0x000fc60000000806 */
[----:B------:R-:W-:-:S05]  /*0e30*/  @!P2 DFMA R14, R14, 2, -R20 ;  /* 0x400000000e0ea82b */ /* 0x000fca0000000814 */
[----:B------:R-:W-:-:S08]  /*0e40*/  DFMA R16, R18, R16, R18 ;  /* 0x000000101210722b */ /* 0x000fd00000000012 */
[----:B------:R-:W-:-:S08]  /*0e50*/  DMUL R18, R16, R14 ;  /* 0x0000000e10127228 */ /* 0x000fd00000000000 */
[----:B------:R-:W-:-:S08]  /*0e60*/  DFMA R20, R18, -R6, R14 ;  /* 0x800000061214722b */ /* 0x000fd0000000000e */
[----:B------:R-:W-:Y:S01]  /*0e70*/  DFMA R20, R16, R20, R18 ;  /* 0x000000141014722b */ /* 0x000fe20000000012 */
[----:B------:R-:W-:Y:S01]  /*0e80*/  IMAD.MOV.U32 R16, RZ, RZ, R4 ;  /* 0x000000ffff107224 */ /* 0x000fe200078e0004 */
[----:B------:R-:W-:Y:S01]  /*0e90*/  @!P2 LOP3.LUT R16, R15, 0x7ff00000, RZ, 0xc0, !PT ;  /* 0x7ff000000f10a812 */ /* 0x000fe200078ec0ff */
[----:B------:R-:W-:-:S04]  /*0ea0*/  VIADD R18, R25, 0xffffffff ;  /* 0xffffffff19127836 */ /* 0x000fc80000000000 */
[----:B------:R-:W-:-:S05]  /*0eb0*/  VIADD R17, R16, 0xffffffff ;  /* 0xffffffff10117836 */ /* 0x000fca0000000000 */
[----:B------:R-:W-:-:S04]  /*0ec0*/  ISETP.GT.U32.AND P0, PT, R17, 0x7feffffe, PT ;  /* 0x7feffffe1100780c */ /* 0x000fc80003f04070 */
[----:B------:R-:W-:-:S13]  /*0ed0*/  ISETP.GT.U32.OR P0, PT, R18, 0x7feffffe, P0 ;  /* 0x7feffffe1200780c */ /* 0x000fda0000704470 */
[----:B------:R-:W-:Y:S05]  /*0ee0*/  @P0 BRA `(.L_x_74) ;  /* 0x00000000006c0947 */ /* 0x000fea0003800000 */
[----:B------:R-:W-:Y:S01]  /*0ef0*/  LOP3.LUT R13, R23, 0x7ff00000, RZ, 0xc0, !PT ;  /* 0x7ff00000170d7812 */ /* 0x000fe200078ec0ff */
[----:B------:R-:W-:-:S03]  /*0f00*/  IMAD.MOV.U32 R16, RZ, RZ, RZ ;  /* 0x000000ffff107224 */ /* 0x000fc600078e00ff */
[CC--:B------:R-:W-:Y:S02]  /*0f10*/  VIADDMNMX R12, R4.reuse, -R13.reuse, 0xb9600000, !PT ;  /* 0xb9600000040c7446 */ /* 0x0c0fe4000780090d */
[----:B------:R-:W-:Y:S02]  /*0f20*/  ISETP.GE.U32.AND P0, PT, R4, R13, PT ;  /* 0x0000000d0400720c */ /* 0x000fe40003f06070 */
[----:B------:R-:W-:Y:S02]  /*0f30*/  VIMNMX R12, PT, PT, R12, 0x46a00000, PT ;  /* 0x46a000000c0c7848 */ /* 0x000fe40003fe0100 */
[----:B------:R-:W-:-:S05]  /*0f40*/  SEL R5, R5, 0x63400000, !P0 ;  /* 0x6340000005057807 */ /* 0x000fca0004000000 */
[----:B------:R-:W-:-:S04]  /*0f50*/  IMAD.IADD R12, R12, 0x1, -R5 ;  /* 0x000000010c0c7824 */ /* 0x000fc800078e0a05 */
[----:B------:R-:W-:-:S06]  /*0f60*/  VIADD R17, R12, 0x7fe00000 ;  /* 0x7fe000000c117836 */ /* 0x000fcc0000000000 */
[----:B------:R-:W-:-:S10]  /*0f70*/  DMUL R4, R20, R16 ;  /* 0x0000001014047228 */ /* 0x000fd40000000000 */
[----:B------:R-:W-:-:S13]  /*0f80*/  FSETP.GTU.AND P0, PT, |R5|, 1.469367938527859385e-39, PT ;  /* 0x001000000500780b */ /* 0x000fda0003f0c200 */
[----:B------:R-:W-:Y:S05]  /*0f90*/  @P0 BRA `(.L_x_75) ;  /* 0x0000000000940947 */ /* 0x000fea0003800000 */
[----:B------:R-:W-:Y:S01]  /*0fa0*/  DFMA R6, R20, -R6, R14 ;  /* 0x800000061406722b */ /* 0x000fe2000000000e */
[----:B------:R-:W-:-:S09]  /*0fb0*/  IMAD.MOV.U32 R16, RZ, RZ, RZ ;  /* 0x000000ffff107224 */ /* 0x000fd200078e00ff */
[C---:B------:R-:W-:Y:S02]  /*0fc0*/  FSETP.NEU.AND P0, PT, R7.reuse, RZ, PT ;  /* 0x000000ff0700720b */ /* 0x040fe40003f0d000 */
[----:B------:R-:W-:-:S04]  /*0fd0*/  LOP3.LUT R13, R7, 0x80000000, R23, 0x48, !PT ;  /* 0x80000000070d7812 */ /* 0x000fc800078e4817 */
[----:B------:R-:W-:-:S07]  /*0fe0*/  LOP3.LUT R17, R13, R17, RZ, 0xfc, !PT ;  /* 0x000000110d117212 */ /* 0x000fce00078efcff */
[----:B------:R-:W-:Y:S05]  /*0ff0*/  @!P0 BRA `(.L_x_75) ;  /* 0x00000000007c8947 */ /* 0x000fea0003800000 */
[----:B------:R-:W-:Y:S01]  /*1000*/  IMAD.MOV R7, RZ, RZ, -R12 ;  /* 0x000000ffff077224 */ /* 0x000fe200078e0a0c */
[----:B------:R-:W-:Y:S01]  /*1010*/  DMUL.RP R16, R20, R16 ;  /* 0x0000001014107228 */ /* 0x000fe20000008000 */
[----:B------:R-:W-:-:S06]  /*1020*/  IMAD.MOV.U32 R6, RZ, RZ, RZ ;  /* 0x000000ffff067224 */ /* 0x000fcc00078e00ff */
[----:B------:R-:W-:-:S03]  /*1030*/  DFMA R6, R4, -R6, R20 ;  /* 0x800000060406722b */ /* 0x000fc60000000014 */
[----:B------:R-:W-:-:S03]  /*1040*/  LOP3.LUT R13, R17, R13, RZ, 0x3c, !PT ;  /* 0x0000000d110d7212 */ /* 0x000fc600078e3cff */
[----:B------:R-:W-:-:S04]  /*1050*/  IADD3 R6, PT, PT, -R12, -0x43300000, RZ ;  /* 0xbcd000000c067810 */ /* 0x000fc80007ffe1ff */
[----:B------:R-:W-:-:S04]  /*1060*/  FSETP.NEU.AND P0, PT, |R7|, R6, PT ;  /* 0x000000060700720b */ /* 0x000fc80003f0d200 */
[----:B------:R-:W-:Y:S02]  /*1070*/  FSEL R4, R16, R4, !P0 ;  /* 0x0000000410047208 */ /* 0x000fe40004000000 */
[----:B------:R-:W-:Y:S01]  /*1080*/  FSEL R5, R13, R5, !P0 ;  /* 0x000000050d057208 */ /* 0x000fe20004000000 */
[----:B------:R-:W-:Y:S06]  /*1090*/  BRA `(.L_x_75) ;  /* 0x0000000000547947 */ /* 0x000fec0003800000 */
.L_x_74:
[----:B------:R-:W-:-:S14]  /*10a0*/  DSETP.NAN.AND P0, PT, R12, R12, PT ;  /* 0x0000000c0c00722a */ /* 0x000fdc0003f08000 */
[----:B------:R-:W-:Y:S05]  /*10b0*/  @P0 BRA `(.L_x_76) ;  /* 0x0000000000440947 */ /* 0x000fea0003800000 */
[----:B------:R-:W-:-:S14]  /*10c0*/  DSETP.NAN.AND P0, PT, R22, R22, PT ;  /* 0x000000161600722a */ /* 0x000fdc0003f08000 */
[----:B------:R-:W-:Y:S05]  /*10d0*/  @P0 BRA `(.L_x_77) ;  /* 0x0000000000300947 */ /* 0x000fea0003800000 */
[----:B------:R-:W-:Y:S01]  /*10e0*/  ISETP.NE.AND P0, PT, R16, R25, PT ;  /* 0x000000191000720c */ /* 0x000fe20003f05270 */
[----:B------:R-:W-:Y:S02]  /*10f0*/  IMAD.MOV.U32 R4, RZ, RZ, 0x0 ;  /* 0x00000000ff047424 */ /* 0x000fe400078e00ff */
[----:B------:R-:W-:-:S10]  /*1100*/  IMAD.MOV.U32 R5, RZ, RZ, -0x80000 ;  /* 0xfff80000ff057424 */ /* 0x000fd400078e00ff */
[----:B------:R-:W-:Y:S05]  /*1110*/  @!P0 BRA `(.L_x_75) ;  /* 0x0000000000348947 */ /* 0x000fea0003800000 */
[----:B------:R-:W-:Y:S02]  /*1120*/  ISETP.NE.AND P0, PT, R16, 0x7ff00000, PT ;  /* 0x7ff000001000780c */ /* 0x000fe40003f05270 */
[----:B------:R-:W-:Y:S02]  /*1130*/  LOP3.LUT R5, R13, 0x80000000, R23, 0x48, !PT ;  /* 0x800000000d057812 */ /* 0x000fe400078e4817 */
[----:B------:R-:W-:-:S13]  /*1140*/  ISETP.EQ.OR P0, PT, R25, RZ, !P0 ;  /* 0x000000ff1900720c */ /* 0x000fda0004702670 */
[----:B------:R-:W-:Y:S01]  /*1150*/  @P0 LOP3.LUT R6, R5, 0x7ff00000, RZ, 0xfc, !PT ;  /* 0x7ff0000005060812 */ /* 0x000fe200078efcff */
[----:B------:R-:W-:Y:S02]  /*1160*/  @!P0 IMAD.MOV.U32 R4, RZ, RZ, RZ ;  /* 0x000000ffff048224 */ /* 0x000fe400078e00ff */
[----:B------:R-:W-:Y:S02]  /*1170*/  @P0 IMAD.MOV.U32 R4, RZ, RZ, RZ ;  /* 0x000000ffff040224 */ /* 0x000fe400078e00ff */
[----:B------:R-:W-:Y:S01]  /*1180*/  @P0 IMAD.MOV.U32 R5, RZ, RZ, R6 ;  /* 0x000000ffff050224 */ /* 0x000fe200078e0006 */
[----:B------:R-:W-:Y:S06]  /*1190*/  BRA `(.L_x_75) ;  /* 0x0000000000147947 */ /* 0x000fec0003800000 */
.L_x_77:
[----:B------:R-:W-:Y:S01]  /*11a0*/  LOP3.LUT R5, R23, 0x80000, RZ, 0xfc, !PT ;  /* 0x0008000017057812 */ /* 0x000fe200078efcff */
[----:B------:R-:W-:Y:S01]  /*11b0*/  IMAD.MOV.U32 R4, RZ, RZ, R22 ;  /* 0x000000ffff047224 */ /* 0x000fe200078e0016 */
[----:B------:R-:W-:Y:S06]  /*11c0*/  BRA `(.L_x_75) ;  /* 0x0000000000087947 */ /* 0x000fec0003800000 */
.L_x_76:
[----:B------:R-:W-:Y:S01]  /*11d0*/  LOP3.LUT R5, R13, 0x80000, RZ, 0xfc, !PT ;  /* 0x000800000d057812 */ /* 0x000fe200078efcff */
[----:B------:R-:W-:-:S07]  /*11e0*/  IMAD.MOV.U32 R4, RZ, RZ, R12 ;  /* 0x000000ffff047224 */ /* 0x000fce00078e000c */
.L_x_75:
[----:B------:R-:W-:Y:S05]  /*11f0*/  BSYNC.RECONVERGENT B1 ;  /* 0x0000000000017941 */ /* 0x000fea0003800200 */
.L_x_73:
[----:B------:R-:W-:Y:S02]  /*1200*/  IMAD.MOV.U32 R6, RZ, RZ, R4 ;  /* 0x000000ffff067224 */ /* 0x000fe400078e0004 */
[----:B------:R-:W-:Y:S02]  /*1210*/  IMAD.MOV.U32 R7, RZ, RZ, R5 ;  /* 0x000000ffff077224 */ /* 0x000fe400078e0005 */
[----:B------:R-:W-:Y:S02]  /*1220*/  IMAD.MOV.U32 R4, RZ, RZ, R0 ;  /* 0x000000ffff047224 */ /* 0x000fe400078e0000 */
[----:B------:R-:W-:-:S04]  /*1230*/  IMAD.MOV.U32 R5, RZ, RZ, 0x0 ;  /* 0x00000000ff057424 */ /* 0x000fc800078e00ff */
[----:B------:R-:W-:Y:S05]  /*1240*/  RET.REL.NODEC R4 `(_Z13softmaxKernelPdi) ;  /* 0xffffffec046c7950 */ /* 0x000fea0003c3ffff */
.L_x_78:
        /* <DEDUP_REMOVED lines=11> */
.L_x_80:


//--------------------- .text._Z10reluKernelPdi   --------------------------
	.section	.text._Z10reluKernelPdi,"ax",@progbits
	.align	128
        .global         _Z10reluKernelPdi
        .type           _Z10reluKernelPdi,@function
        .size           _Z10reluKernelPdi,(.L_x_84 - _Z10reluKernelPdi)
        .other          _Z10reluKernelPdi,@"STO_CUDA_ENTRY STV_DEFAULT"
_Z10reluKernelPdi:
.text._Z10reluKernelPdi:
[----:B------:R-:W-:Y:S01]  /*0000*/  LDC R1, c[0x0][0x37c] ;  /* 0x0000df00ff017b82 */ /* 0x000fe20000000800 */
[----:B------:R-:W0:Y:S07]  /*0010*/  S2R R0, SR_TID.X ;  /* 0x0000000000007919 */ /* 0x000e2e0000002100 */
[----:B------:R-:W0:Y:S01]  /*0020*/  S2UR UR4, SR_CTAID.X ;  /* 0x00000000000479c3 */ /* 0x000e220000002500 */
[----:B------:R-:W1:Y:S07]  /*0030*/  LDCU UR5, c[0x0][0x388] ;  /* 0x00007100ff0577ac */ /* 0x000e6e0008000800 */
[----:B------:R-:W0:Y:S02]  /*0040*/  LDC R5, c[0x0][0x360] ;  /* 0x0000d800ff057b82 */ /* 0x000e240000000800 */
[----:B0-----:R-:W-:-:S05]  /*0050*/  IMAD R5, R5, UR4, R0 ;  /* 0x0000000405057c24 */ /* 0x001fca000f8e0200 */
[----:B-1----:R-:W-:-:S13]  /*0060*/  ISETP.GE.AND P0, PT, R5, UR5, PT ;  /* 0x0000000505007c0c */ /* 0x002fda000bf06270 */
[----:B------:R-:W-:Y:S05]  /*0070*/  @P0 EXIT ;  /* 0x000000000000094d */ /* 0x000fea0003800000 */
[----:B------:R-:W0:Y:S01]  /*0080*/  LDC.64 R2, c[0x0][0x380] ;  /* 0x0000e000ff027b82 */ /* 0x000e220000000a00 */
[----:B------:R-:W1:Y:S01]  /*0090*/  LDCU.64 UR4, c[0x0][0x358] ;  /* 0x00006b00ff0477ac */ /* 0x000e620008000a00 */
[----:B0-----:R-:W-:-:S05]  /*00a0*/  IMAD.WIDE R2, R5, 0x8, R2 ;  /* 0x0000000805027825 */ /* 0x001fca00078e0202 */
[----:B-1----:R-:W2:Y:S01]  /*00b0*/  LDG.E.64 R4, desc[UR4][R2.64] ;  /* 0x0000000402047981 */ /* 0x002ea2000c1e1b00 */
[----:B------:R-:W-:Y:S01]  /*00c0*/  IMAD.MOV.U32 R0, RZ, RZ, RZ ;  /* 0x000000ffff007224 */ /* 0x000fe200078e00ff */
[----:B--2---:R-:W-:Y:S01]  /*00d0*/  DSETP.MAX.AND P0, P1, RZ, R4, PT ;  /* 0x00000004ff00722a */ /* 0x004fe2000390f000 */
[----:B------:R-:W-:-:S05]  /*00e0*/  MOV R7, R5 ;  /* 0x0000000500077202 */ /* 0x000fca0000000f00 */
[C---:B------:R-:W-:Y:S02]  /*00f0*/  FSEL R9, R0.reuse, R7, P0 ;  /* 0x0000000700097208 */ /* 0x040fe40000000000 */
[----:B------:R-:W-:-:S06]  /*0100*/  SEL R4, R0, R4, P0 ;  /* 0x0000000400047207 */ /* 0x000fcc0000000000 */
[----:B------:R-:W-:-:S05]  /*0110*/  @P1 LOP3.LUT R9, R7, 0x80000, RZ, 0xfc, !PT ;  /* 0x0008000007091812 */ /* 0x000fca00078efcff */
[----:B------:R-:W-:-:S05]  /*0120*/  IMAD.MOV.U32 R5, RZ, RZ, R9 ;  /* 0x000000ffff057224 */ /* 0x000fca00078e0009 */
[----:B------:R-:W-:Y:S01]  /*0130*/  STG.E.64 desc[UR4][R2.64], R4 ;  /* 0x0000000402007986 */ /* 0x000fe2000c101b04 */
[----:B------:R-:W-:Y:S05]  /*0140*/  EXIT ;  /* 0x000000000000794d */ /* 0x000fea0003800000 */
.L_x_79:
        /* <DEDUP_REMOVED lines=11> */
.L_x_84:


//--------------------- .nv.shared._Z14backwardKernelPdS_S_S_S_S_S_S_iii --------------------------
	.section	.nv.shared._Z14backwardKernelPdS_S_S_S_S_S_S_iii,"aw",@nobits
	.sectionflags	@""
	.align	8
.nv.shared._Z14backwardKernelPdS_S_S_S_S_S_S_iii:
	.zero		2128


//--------------------- .nv.shared.reserved.0     --------------------------
	.section	.nv.shared.reserved.0,"aw",@nobits
	.weak		__nv_reservedSMEM_offset_0_alias
	.size		__nv_reservedSMEM_offset_0_alias, 0, 64
	.other		__nv_reservedSMEM_offset_0_alias,@"STO_CUDA_RESERVED_SHARED STV_DEFAULT"
__nv_reservedSMEM_offset_0_alias:
	.zero		0
	.zero		64


//--------------------- .nv.shared._Z13softmaxKernelPdi --------------------------
	.section	.nv.shared._Z13softmaxKernelPdi,"aw",@nobits
	.sectionflags	@""
	.align	8
.nv.shared._Z13softmaxKernelPdi:
	.zero		3072


//--------------------- .nv.constant0._Z14backwardKernelPdS_S_S_S_S_S_S_iii --------------------------
	.section	.nv.constant0._Z14backwardKernelPdS_S_S_S_S_S_S_iii,"a",@progbits
	.sectionflags	@""
	.align	4
.nv.constant0._Z14backwardKernelPdS_S_S_S_S_S_S_iii:
	.zero		972


//--------------------- .nv.constant0._Z13forwardKernelPdS_S_S_S_S_S_iii --------------------------
	.section	.nv.constant0._Z13forwardKernelPdS_S_S_S_S_S_iii,"a",@progbits
	.sectionflags	@""
	.align	4
.nv.constant0._Z13forwardKernelPdS_S_S_S_S_S_iii:
	.zero		964


//--------------------- .nv.constant0._Z13softmaxKernelPdi --------------------------
	.section	.nv.constant0._Z13softmaxKernelPdi,"a",@progbits
	.sectionflags	@""
	.align	4
.nv.constant0._Z13softmaxKernelPdi:
	.zero		908


//--------------------- .nv.constant0._Z10reluKernelPdi --------------------------
	.section	.nv.constant0._Z10reluKernelPdi,"a",@progbits
	.sectionflags	@""
	.align	4
.nv.constant0._Z10reluKernelPdi:
	.zero		908


//--------------------- SYMBOLS --------------------------

	.type		.nv.reservedSmem.offset0,@object
	.size		.nv.reservedSmem.offset0,0x4
	.type		.nv.reservedSmem.cap,@object
	.size		.nv.reservedSmem.cap,0x4
